	.target	sm_80

	.elftype	@"ET_EXEC"


//--------------------- .note.nv.tkinfo           --------------------------
	.section	.note.nv.tkinfo,"",@"SHT_NOTE"
	.sectionflags	@"SHF_NOTE_NV_TKINFO"
	.tkinfo
        /*0018*/ 	.word	0x00000002
        /*0030*/ 	.string	""
        /*0030*/ 	.string	"ptxas"
        /*0030*/ 	.string	"Cuda compilation tools, release 13.0, V13.0.88"
        /*0030*/ 	.string	"Build cuda_13.0.r13.0/compiler.36424714_0"
        /*0030*/ 	.string	"-arch sm_80 -m 64 "



//--------------------- .note.nv.cuinfo           --------------------------
	.section	.note.nv.cuinfo,"",@"SHT_NOTE"
	.sectionflags	@"SHF_NOTE_NV_CUINFO"
        /*0018*/ 	.short	0x0002
        /*001a*/ 	.short	0x0050
        /*001c*/ 	.short	0x0082
	.zero		2


//--------------------- .nv.info                  --------------------------
	.section	.nv.info,"",@"SHT_CUDA_INFO"
	.align	4


	//----- nvinfo : EIATTR_REGCOUNT
	.align		4
        /*0000*/ 	.byte	0x04, 0x2f
        /*0002*/ 	.short	(.L_43 - .L_42)
	.align		4
.L_42:
        /*0004*/ 	.word	index@(_ZN3cub17CUB_300001_SM_8006detail11EmptyKernelIvEEvv)
        /*0008*/ 	.word	0x00000004


	//----- nvinfo : EIATTR_FRAME_SIZE
	.align		4
.L_43:
        /*000c*/ 	.byte	0x04, 0x11
        /*000e*/ 	.short	(.L_45 - .L_44)
	.align		4
.L_44:
        /*0010*/ 	.word	index@(_ZN3cub17CUB_300001_SM_8006detail11EmptyKernelIvEEvv)
        /*0014*/ 	.word	0x00000000


	//----- nvinfo : EIATTR_REGCOUNT
	.align		4
.L_45:
        /*0018*/ 	.byte	0x04, 0x2f
        /*001a*/ 	.short	(.L_47 - .L_46)
	.align		4
.L_46:
        /*001c*/ 	.word	index@(_ZN5flash32prepare_varlen_num_blocks_kernelILi1ELb1EEEviiiPKiS2_S2_S2_S2_S2_iiiiiN7cutlass10FastDivmodES4_PiS5_S5_S5_S5_bbbi)
        /*0020*/ 	.word	0x00000019


	//----- nvinfo : EIATTR_FRAME_SIZE
	.align		4
.L_47:
        /*0024*/ 	.byte	0x04, 0x11
        /*0026*/ 	.short	(.L_49 - .L_48)
	.align		4
.L_48:
        /*0028*/ 	.word	index@(_ZN5flash32prepare_varlen_num_blocks_kernelILi1ELb1EEEviiiPKiS2_S2_S2_S2_S2_iiiiiN7cutlass10FastDivmodES4_PiS5_S5_S5_S5_bbbi)
        /*002c*/ 	.word	0x00000000


	//----- nvinfo : EIATTR_REGCOUNT
	.align		4
.L_49:
        /*0030*/ 	.byte	0x04, 0x2f
        /*0032*/ 	.short	(.L_51 - .L_50)
	.align		4
.L_50:
        /*0034*/ 	.word	index@(_ZN5flash32prepare_varlen_num_blocks_kernelILi2ELb1EEEviiiPKiS2_S2_S2_S2_S2_iiiiiN7cutlass10FastDivmodES4_PiS5_S5_S5_S5_bbbi)
        /*0038*/ 	.word	0x00000012


	//----- nvinfo : EIATTR_FRAME_SIZE
	.align		4
.L_51:
        /*003c*/ 	.byte	0x04, 0x11
        /*003e*/ 	.short	(.L_53 - .L_52)
	.align		4
.L_52:
        /*0040*/ 	.word	index@(_ZN5flash32prepare_varlen_num_blocks_kernelILi2ELb1EEEviiiPKiS2_S2_S2_S2_S2_iiiiiN7cutlass10FastDivmodES4_PiS5_S5_S5_S5_bbbi)
        /*0044*/ 	.word	0x00000000


	//----- nvinfo : EIATTR_REGCOUNT
	.align		4
.L_53:
        /*0048*/ 	.byte	0x04, 0x2f
        /*004a*/ 	.short	(.L_55 - .L_54)
	.align		4
.L_54:
        /*004c*/ 	.word	index@(_ZN5flash32prepare_varlen_num_blocks_kernelILi4ELb1EEEviiiPKiS2_S2_S2_S2_S2_iiiiiN7cutlass10FastDivmodES4_PiS5_S5_S5_S5_bbbi)
        /*0050*/ 	.word	0x00000012


	//----- nvinfo : EIATTR_FRAME_SIZE
	.align		4
.L_55:
        /*0054*/ 	.byte	0x04, 0x11
        /*0056*/ 	.short	(.L_57 - .L_56)
	.align		4
.L_56:
        /*0058*/ 	.word	index@(_ZN5flash32prepare_varlen_num_blocks_kernelILi4ELb1EEEviiiPKiS2_S2_S2_S2_S2_iiiiiN7cutlass10FastDivmodES4_PiS5_S5_S5_S5_bbbi)
        /*005c*/ 	.word	0x00000000


	//----- nvinfo : EIATTR_REGCOUNT
	.align		4
.L_57:
        /*0060*/ 	.byte	0x04, 0x2f
        /*0062*/ 	.short	(.L_59 - .L_58)
	.align		4
.L_58:
        /*0064*/ 	.word	index@(_ZN5flash32prepare_varlen_num_blocks_kernelILi8ELb1EEEviiiPKiS2_S2_S2_S2_S2_iiiiiN7cutlass10FastDivmodES4_PiS5_S5_S5_S5_bbbi)
        /*0068*/ 	.word	0x00000012


	//----- nvinfo : EIATTR_FRAME_SIZE
	.align		4
.L_59:
        /*006c*/ 	.byte	0x04, 0x11
        /*006e*/ 	.short	(.L_61 - .L_60)
	.align		4
.L_60:
        /*0070*/ 	.word	index@(_ZN5flash32prepare_varlen_num_blocks_kernelILi8ELb1EEEviiiPKiS2_S2_S2_S2_S2_iiiiiN7cutlass10FastDivmodES4_PiS5_S5_S5_S5_bbbi)
        /*0074*/ 	.word	0x00000000


	//----- nvinfo : EIATTR_REGCOUNT
	.align		4
.L_61:
        /*0078*/ 	.byte	0x04, 0x2f
        /*007a*/ 	.short	(.L_63 - .L_62)
	.align		4
.L_62:
        /*007c*/ 	.word	index@(_ZN5flash32prepare_varlen_num_blocks_kernelILi16ELb1EEEviiiPKiS2_S2_S2_S2_S2_iiiiiN7cutlass10FastDivmodES4_PiS5_S5_S5_S5_bbbi)
        /*0080*/ 	.word	0x00000012


	//----- nvinfo : EIATTR_FRAME_SIZE
	.align		4
.L_63:
        /*0084*/ 	.byte	0x04, 0x11
        /*0086*/ 	.short	(.L_65 - .L_64)
	.align		4
.L_64:
        /*0088*/ 	.word	index@(_ZN5flash32prepare_varlen_num_blocks_kernelILi16ELb1EEEviiiPKiS2_S2_S2_S2_S2_iiiiiN7cutlass10FastDivmodES4_PiS5_S5_S5_S5_bbbi)
        /*008c*/ 	.word	0x00000000


	//----- nvinfo : EIATTR_REGCOUNT
	.align		4
.L_65:
        /*0090*/ 	.byte	0x04, 0x2f
        /*0092*/ 	.short	(.L_67 - .L_66)
	.align		4
.L_66:
        /*0094*/ 	.word	index@(_ZN5flash32prepare_varlen_num_blocks_kernelILi32ELb1EEEviiiPKiS2_S2_S2_S2_S2_iiiiiN7cutlass10FastDivmodES4_PiS5_S5_S5_S5_bbbi)
        /*0098*/ 	.word	0x00000012


	//----- nvinfo : EIATTR_FRAME_SIZE
	.align		4
.L_67:
        /*009c*/ 	.byte	0x04, 0x11
        /*009e*/ 	.short	(.L_69 - .L_68)
	.align		4
.L_68:
        /*00a0*/ 	.word	index@(_ZN5flash32prepare_varlen_num_blocks_kernelILi32ELb1EEEviiiPKiS2_S2_S2_S2_S2_iiiiiN7cutlass10FastDivmodES4_PiS5_S5_S5_S5_bbbi)
        /*00a4*/ 	.word	0x00000000


	//----- nvinfo : EIATTR_REGCOUNT
	.align		4
.L_69:
        /*00a8*/ 	.byte	0x04, 0x2f
        /*00aa*/ 	.short	(.L_71 - .L_70)
	.align		4
.L_70:
        /*00ac*/ 	.word	index@(_ZN5flash32prepare_varlen_num_blocks_kernelILi1ELb0EEEviiiPKiS2_S2_S2_S2_S2_iiiiiN7cutlass10FastDivmodES4_PiS5_S5_S5_S5_bbbi)
        /*00b0*/ 	.word	0x00000010


	//----- nvinfo : EIATTR_FRAME_SIZE
	.align		4
.L_71:
        /*00b4*/ 	.byte	0x04, 0x11
        /*00b6*/ 	.short	(.L_73 - .L_72)
	.align		4
.L_72:
        /*00b8*/ 	.word	index@(_ZN5flash32prepare_varlen_num_blocks_kernelILi1ELb0EEEviiiPKiS2_S2_S2_S2_S2_iiiiiN7cutlass10FastDivmodES4_PiS5_S5_S5_S5_bbbi)
        /*00bc*/ 	.word	0x00000000


	//----- nvinfo : EIATTR_REGCOUNT
	.align		4
.L_73:
        /*00c0*/ 	.byte	0x04, 0x2f
        /*00c2*/ 	.short	(.L_75 - .L_74)
	.align		4
.L_74:
        /*00c4*/ 	.word	index@(_ZN5flash32prepare_varlen_num_blocks_kernelILi2ELb0EEEviiiPKiS2_S2_S2_S2_S2_iiiiiN7cutlass10FastDivmodES4_PiS5_S5_S5_S5_bbbi)
        /*00c8*/ 	.word	0x00000010


	//----- nvinfo : EIATTR_FRAME_SIZE
	.align		4
.L_75:
        /*00cc*/ 	.byte	0x04, 0x11
        /*00ce*/ 	.short	(.L_77 - .L_76)
	.align		4
.L_76:
        /*00d0*/ 	.word	index@(_ZN5flash32prepare_varlen_num_blocks_kernelILi2ELb0EEEviiiPKiS2_S2_S2_S2_S2_iiiiiN7cutlass10FastDivmodES4_PiS5_S5_S5_S5_bbbi)
        /*00d4*/ 	.word	0x00000000


	//----- nvinfo : EIATTR_REGCOUNT
	.align		4
.L_77:
        /*00d8*/ 	.byte	0x04, 0x2f
        /*00da*/ 	.short	(.L_79 - .L_78)
	.align		4
.L_78:
        /*00dc*/ 	.word	index@(_ZN5flash32prepare_varlen_num_blocks_kernelILi4ELb0EEEviiiPKiS2_S2_S2_S2_S2_iiiiiN7cutlass10FastDivmodES4_PiS5_S5_S5_S5_bbbi)
        /*00e0*/ 	.word	0x00000010


	//----- nvinfo : EIATTR_FRAME_SIZE
	.align		4
.L_79:
        /*00e4*/ 	.byte	0x04, 0x11
        /*00e6*/ 	.short	(.L_81 - .L_80)
	.align		4
.L_80:
        /*00e8*/ 	.word	index@(_ZN5flash32prepare_varlen_num_blocks_kernelILi4ELb0EEEviiiPKiS2_S2_S2_S2_S2_iiiiiN7cutlass10FastDivmodES4_PiS5_S5_S5_S5_bbbi)
        /*00ec*/ 	.word	0x00000000


	//----- nvinfo : EIATTR_REGCOUNT
	.align		4
.L_81:
        /*00f0*/ 	.byte	0x04, 0x2f
        /*00f2*/ 	.short	(.L_83 - .L_82)
	.align		4
.L_82:
        /*00f4*/ 	.word	index@(_ZN5flash32prepare_varlen_num_blocks_kernelILi8ELb0EEEviiiPKiS2_S2_S2_S2_S2_iiiiiN7cutlass10FastDivmodES4_PiS5_S5_S5_S5_bbbi)
        /*00f8*/ 	.word	0x00000010


	//----- nvinfo : EIATTR_FRAME_SIZE
	.align		4
.L_83:
        /*00fc*/ 	.byte	0x04, 0x11
        /*00fe*/ 	.short	(.L_85 - .L_84)
	.align		4
.L_84:
        /*0100*/ 	.word	index@(_ZN5flash32prepare_varlen_num_blocks_kernelILi8ELb0EEEviiiPKiS2_S2_S2_S2_S2_iiiiiN7cutlass10FastDivmodES4_PiS5_S5_S5_S5_bbbi)
        /*0104*/ 	.word	0x00000000


	//----- nvinfo : EIATTR_REGCOUNT
	.align		4
.L_85:
        /*0108*/ 	.byte	0x04, 0x2f
        /*010a*/ 	.short	(.L_87 - .L_86)
	.align		4
.L_86:
        /*010c*/ 	.word	index@(_ZN5flash32prepare_varlen_num_blocks_kernelILi16ELb0EEEviiiPKiS2_S2_S2_S2_S2_iiiiiN7cutlass10FastDivmodES4_PiS5_S5_S5_S5_bbbi)
        /*0110*/ 	.word	0x00000010


	//----- nvinfo : EIATTR_FRAME_SIZE
	.align		4
.L_87:
        /*0114*/ 	.byte	0x04, 0x11
        /*0116*/ 	.short	(.L_89 - .L_88)
	.align		4
.L_88:
        /*0118*/ 	.word	index@(_ZN5flash32prepare_varlen_num_blocks_kernelILi16ELb0EEEviiiPKiS2_S2_S2_S2_S2_iiiiiN7cutlass10FastDivmodES4_PiS5_S5_S5_S5_bbbi)
        /*011c*/ 	.word	0x00000000


	//----- nvinfo : EIATTR_REGCOUNT
	.align		4
.L_89:
        /*0120*/ 	.byte	0x04, 0x2f
        /*0122*/ 	.short	(.L_91 - .L_90)
	.align		4
.L_90:
        /*0124*/ 	.word	index@(_ZN5flash32prepare_varlen_num_blocks_kernelILi32ELb0EEEviiiPKiS2_S2_S2_S2_S2_iiiiiN7cutlass10FastDivmodES4_PiS5_S5_S5_S5_bbbi)
        /*0128*/ 	.word	0x00000010


	//----- nvinfo : EIATTR_FRAME_SIZE
	.align		4
.L_91:
        /*012c*/ 	.byte	0x04, 0x11
        /*012e*/ 	.short	(.L_93 - .L_92)
	.align		4
.L_92:
        /*0130*/ 	.word	index@(_ZN5flash32prepare_varlen_num_blocks_kernelILi32ELb0EEEviiiPKiS2_S2_S2_S2_S2_iiiiiN7cutlass10FastDivmodES4_PiS5_S5_S5_S5_bbbi)
        /*0134*/ 	.word	0x00000000


	//----- nvinfo : EIATTR_MIN_STACK_SIZE
	.align		4
.L_93:
        /*0138*/ 	.byte	0x04, 0x12
        /*013a*/ 	.short	(.L_95 - .L_94)
	.align		4
.L_94:
        /*013c*/ 	.word	index@(_ZN5flash32prepare_varlen_num_blocks_kernelILi32ELb0EEEviiiPKiS2_S2_S2_S2_S2_iiiiiN7cutlass10FastDivmodES4_PiS5_S5_S5_S5_bbbi)
        /*0140*/ 	.word	0x00000000


	//----- nvinfo : EIATTR_MIN_STACK_SIZE
	.align		4
.L_95:
        /*0144*/ 	.byte	0x04, 0x12
        /*0146*/ 	.short	(.L_97 - .L_96)
	.align		4
.L_96:
        /*0148*/ 	.word	index@(_ZN5flash32prepare_varlen_num_blocks_kernelILi16ELb0EEEviiiPKiS2_S2_S2_S2_S2_iiiiiN7cutlass10FastDivmodES4_PiS5_S5_S5_S5_bbbi)
        /*014c*/ 	.word	0x00000000


	//----- nvinfo : EIATTR_MIN_STACK_SIZE
	.align		4
.L_97:
        /*0150*/ 	.byte	0x04, 0x12
        /*0152*/ 	.short	(.L_99 - .L_98)
	.align		4
.L_98:
        /*0154*/ 	.word	index@(_ZN5flash32prepare_varlen_num_blocks_kernelILi8ELb0EEEviiiPKiS2_S2_S2_S2_S2_iiiiiN7cutlass10FastDivmodES4_PiS5_S5_S5_S5_bbbi)
        /*0158*/ 	.word	0x00000000


	//----- nvinfo : EIATTR_MIN_STACK_SIZE
	.align		4
.L_99:
        /*015c*/ 	.byte	0x04, 0x12
        /*015e*/ 	.short	(.L_101 - .L_100)
	.align		4
.L_100:
        /*0160*/ 	.word	index@(_ZN5flash32prepare_varlen_num_blocks_kernelILi4ELb0EEEviiiPKiS2_S2_S2_S2_S2_iiiiiN7cutlass10FastDivmodES4_PiS5_S5_S5_S5_bbbi)
        /*0164*/ 	.word	0x00000000


	//----- nvinfo : EIATTR_MIN_STACK_SIZE
	.align		4
.L_101:
        /*0168*/ 	.byte	0x04, 0x12
        /*016a*/ 	.short	(.L_103 - .L_102)
	.align		4
.L_102:
        /*016c*/ 	.word	index@(_ZN5flash32prepare_varlen_num_blocks_kernelILi2ELb0EEEviiiPKiS2_S2_S2_S2_S2_iiiiiN7cutlass10FastDivmodES4_PiS5_S5_S5_S5_bbbi)
        /*0170*/ 	.word	0x00000000


	//----- nvinfo : EIATTR_MIN_STACK_SIZE
	.align		4
.L_103:
        /*0174*/ 	.byte	0x04, 0x12
        /*0176*/ 	.short	(.L_105 - .L_104)
	.align		4
.L_104:
        /*0178*/ 	.word	index@(_ZN5flash32prepare_varlen_num_blocks_kernelILi1ELb0EEEviiiPKiS2_S2_S2_S2_S2_iiiiiN7cutlass10FastDivmodES4_PiS5_S5_S5_S5_bbbi)
        /*017c*/ 	.word	0x00000000


	//----- nvinfo : EIATTR_MIN_STACK_SIZE
	.align		4
.L_105:
        /*0180*/ 	.byte	0x04, 0x12
        /*0182*/ 	.short	(.L_107 - .L_106)
	.align		4
.L_106:
        /*0184*/ 	.word	index@(_ZN5flash32prepare_varlen_num_blocks_kernelILi32ELb1EEEviiiPKiS2_S2_S2_S2_S2_iiiiiN7cutlass10FastDivmodES4_PiS5_S5_S5_S5_bbbi)
        /*0188*/ 	.word	0x00000000


	//----- nvinfo : EIATTR_MIN_STACK_SIZE
	.align		4
.L_107:
        /*018c*/ 	.byte	0x04, 0x12
        /*018e*/ 	.short	(.L_109 - .L_108)
	.align		4
.L_108:
        /*0190*/ 	.word	index@(_ZN5flash32prepare_varlen_num_blocks_kernelILi16ELb1EEEviiiPKiS2_S2_S2_S2_S2_iiiiiN7cutlass10FastDivmodES4_PiS5_S5_S5_S5_bbbi)
        /*0194*/ 	.word	0x00000000


	//----- nvinfo : EIATTR_MIN_STACK_SIZE
	.align		4
.L_109:
        /*0198*/ 	.byte	0x04, 0x12
        /*019a*/ 	.short	(.L_111 - .L_110)
	.align		4
.L_110:
        /*019c*/ 	.word	index@(_ZN5flash32prepare_varlen_num_blocks_kernelILi8ELb1EEEviiiPKiS2_S2_S2_S2_S2_iiiiiN7cutlass10FastDivmodES4_PiS5_S5_S5_S5_bbbi)
        /*01a0*/ 	.word	0x00000000


	//----- nvinfo : EIATTR_MIN_STACK_SIZE
	.align		4
.L_111:
        /*01a4*/ 	.byte	0x04, 0x12
        /*01a6*/ 	.short	(.L_113 - .L_112)
	.align		4
.L_112:
        /*01a8*/ 	.word	index@(_ZN5flash32prepare_varlen_num_blocks_kernelILi4ELb1EEEviiiPKiS2_S2_S2_S2_S2_iiiiiN7cutlass10FastDivmodES4_PiS5_S5_S5_S5_bbbi)
        /*01ac*/ 	.word	0x00000000


	//----- nvinfo : EIATTR_MIN_STACK_SIZE
	.align		4
.L_113:
        /*01b0*/ 	.byte	0x04, 0x12
        /*01b2*/ 	.short	(.L_115 - .L_114)
	.align		4
.L_114:
        /*01b4*/ 	.word	index@(_ZN5flash32prepare_varlen_num_blocks_kernelILi2ELb1EEEviiiPKiS2_S2_S2_S2_S2_iiiiiN7cutlass10FastDivmodES4_PiS5_S5_S5_S5_bbbi)
        /*01b8*/ 	.word	0x00000000


	//----- nvinfo : EIATTR_MIN_STACK_SIZE
	.align		4
.L_115:
        /*01bc*/ 	.byte	0x04, 0x12
        /*01be*/ 	.short	(.L_117 - .L_116)
	.align		4
.L_116:
        /*01c0*/ 	.word	index@(_ZN5flash32prepare_varlen_num_blocks_kernelILi1ELb1EEEviiiPKiS2_S2_S2_S2_S2_iiiiiN7cutlass10FastDivmodES4_PiS5_S5_S5_S5_bbbi)
        /*01c4*/ 	.word	0x00000000


	//----- nvinfo : EIATTR_MIN_STACK_SIZE
	.align		4
.L_117:
        /*01c8*/ 	.byte	0x04, 0x12
        /*01ca*/ 	.short	(.L_119 - .L_118)
	.align		4
.L_118:
        /*01cc*/ 	.word	index@(_ZN3cub17CUB_300001_SM_8006detail11EmptyKernelIvEEvv)
        /*01d0*/ 	.word	0x00000000
.L_119:


//--------------------- .nv.info._ZN5flash32prepare_varlen_num_blocks_kernelILi32ELb0EEEviiiPKiS2_S2_S2_S2_S2_iiiiiN7cutlass10FastDivmodES4_PiS5_S5_S5_S5_bbbi --------------------------
	.section	.nv.info._ZN5flash32prepare_varlen_num_blocks_kernelILi32ELb0EEEviiiPKiS2_S2_S2_S2_S2_iiiiiN7cutlass10FastDivmodES4_PiS5_S5_S5_S5_bbbi,"",@"SHT_CUDA_INFO"
	.sectionflags	@""
	.align	4


	//----- nvinfo : EIATTR_CUDA_API_VERSION
	.align		4
        /*0000*/ 	.byte	0x04, 0x37
        /*0002*/ 	.short	(.L_121 - .L_120)
.L_120:
        /*0004*/ 	.word	0x00000082


	//----- nvinfo : EIATTR_SW2861232_WAR
	.align		4
.L_121:
        /*0008*/ 	.byte	0x01, 0x35
	.zero		2


	//----- nvinfo : EIATTR_PARAM_CBANK
	.align		4
        /*000c*/ 	.byte	0x04, 0x0a
        /*000e*/ 	.short	(.L_123 - .L_122)
	.align		4
.L_122:
        /*0010*/ 	.word	index@(.nv.constant0._ZN5flash32prepare_varlen_num_blocks_kernelILi32ELb0EEEviiiPKiS2_S2_S2_S2_S2_iiiiiN7cutlass10FastDivmodES4_PiS5_S5_S5_S5_bbbi)
        /*0014*/ 	.short	0x0160
        /*0016*/ 	.short	0x00a0


	//----- nvinfo : EIATTR_CBANK_PARAM_SIZE
	.align		4
.L_123:
        /*0018*/ 	.byte	0x03, 0x19
        /*001a*/ 	.short	0x00a0


	//----- nvinfo : EIATTR_KPARAM_INFO
	.align		4
        /*001c*/ 	.byte	0x04, 0x17
        /*001e*/ 	.short	(.L_125 - .L_124)
.L_124:
        /*0020*/ 	.word	0x00000000
        /*0024*/ 	.short	0x0018
        /*0026*/ 	.short	0x009c
        /*0028*/ 	.byte	0x00, 0xf0, 0x11, 0x00


	//----- nvinfo : EIATTR_KPARAM_INFO
	.align		4
.L_125:
        /*002c*/ 	.byte	0x04, 0x17
        /*002e*/ 	.short	(.L_127 - .L_126)
.L_126:
        /*0030*/ 	.word	0x00000000
        /*0034*/ 	.short	0x0017
        /*0036*/ 	.short	0x009a
        /*0038*/ 	.byte	0x00, 0xf0, 0x05, 0x00


	//----- nvinfo : EIATTR_KPARAM_INFO
	.align		4
.L_127:
        /*003c*/ 	.byte	0x04, 0x17
        /*003e*/ 	.short	(.L_129 - .L_128)
.L_128:
        /*0040*/ 	.word	0x00000000
        /*0044*/ 	.short	0x0016
        /*0046*/ 	.short	0x0099
        /*0048*/ 	.byte	0x00, 0xf0, 0x05, 0x00


	//----- nvinfo : EIATTR_KPARAM_INFO
	.align		4
.L_129:
        /*004c*/ 	.byte	0x04, 0x17
        /*004e*/ 	.short	(.L_131 - .L_130)
.L_130:
        /*0050*/ 	.word	0x00000000
        /*0054*/ 	.short	0x0015
        /*0056*/ 	.short	0x0098
        /*0058*/ 	.byte	0x00, 0xf0, 0x05, 0x00


	//----- nvinfo : EIATTR_KPARAM_INFO
	.align		4
.L_131:
        /*005c*/ 	.byte	0x04, 0x17
        /*005e*/ 	.short	(.L_133 - .L_132)
.L_132:
        /*0060*/ 	.word	0x00000000
        /*0064*/ 	.short	0x0014
        /*0066*/ 	.short	0x0090
        /*0068*/ 	.byte	0x00, 0xf0, 0x21, 0x00


	//----- nvinfo : EIATTR_KPARAM_INFO
	.align		4
.L_133:
        /*006c*/ 	.byte	0x04, 0x17
        /*006e*/ 	.short	(.L_135 - .L_134)
.L_134:
        /*0070*/ 	.word	0x00000000
        /*0074*/ 	.short	0x0013
        /*0076*/ 	.short	0x0088
        /*0078*/ 	.byte	0x00, 0xf0, 0x21, 0x00


	//----- nvinfo : EIATTR_KPARAM_INFO
	.align		4
.L_135:
        /*007c*/ 	.byte	0x04, 0x17
        /*007e*/ 	.short	(.L_137 - .L_136)
.L_136:
        /*0080*/ 	.word	0x00000000
        /*0084*/ 	.short	0x0012
        /*0086*/ 	.short	0x0080
        /*0088*/ 	.byte	0x00, 0xf0, 0x21, 0x00


	//----- nvinfo : EIATTR_KPARAM_INFO
	.align		4
.L_137:
        /*008c*/ 	.byte	0x04, 0x17
        /*008e*/ 	.short	(.L_139 - .L_138)
.L_138:
        /*0090*/ 	.word	0x00000000
        /*0094*/ 	.short	0x0011
        /*0096*/ 	.short	0x0078
        /*0098*/ 	.byte	0x00, 0xf0, 0x21, 0x00


	//----- nvinfo : EIATTR_KPARAM_INFO
	.align		4
.L_139:
        /*009c*/ 	.byte	0x04, 0x17
        /*009e*/ 	.short	(.L_141 - .L_140)
.L_140:
        /*00a0*/ 	.word	0x00000000
        /*00a4*/ 	.short	0x0010
        /*00a6*/ 	.short	0x0070
        /*00a8*/ 	.byte	0x00, 0xf0, 0x21, 0x00


	//----- nvinfo : EIATTR_KPARAM_INFO
	.align		4
.L_141:
        /*00ac*/ 	.byte	0x04, 0x17
        /*00ae*/ 	.short	(.L_143 - .L_142)
.L_142:
        /*00b0*/ 	.word	0x00000000
        /*00b4*/ 	.short	0x000f
        /*00b6*/ 	.short	0x0060
        /*00b8*/ 	.byte	0x00, 0xf0, 0x31, 0x00


	//----- nvinfo : EIATTR_KPARAM_INFO
	.align		4
.L_143:
        /*00bc*/ 	.byte	0x04, 0x17
        /*00be*/ 	.short	(.L_145 - .L_144)
.L_144:
        /*00c0*/ 	.word	0x00000000
        /*00c4*/ 	.short	0x000e
        /*00c6*/ 	.short	0x0054
        /*00c8*/ 	.byte	0x00, 0xf0, 0x31, 0x00


	//----- nvinfo : EIATTR_KPARAM_INFO
	.align		4
.L_145:
        /*00cc*/ 	.byte	0x04, 0x17
        /*00ce*/ 	.short	(.L_147 - .L_146)
.L_146:
        /*00d0*/ 	.word	0x00000000
        /*00d4*/ 	.short	0x000d
        /*00d6*/ 	.short	0x0050
        /*00d8*/ 	.byte	0x00, 0xf0, 0x11, 0x00


	//----- nvinfo : EIATTR_KPARAM_INFO
	.align		4
.L_147:
        /*00dc*/ 	.byte	0x04, 0x17
        /*00de*/ 	.short	(.L_149 - .L_148)
.L_148:
        /*00e0*/ 	.word	0x00000000
        /*00e4*/ 	.short	0x000c
        /*00e6*/ 	.short	0x004c
        /*00e8*/ 	.byte	0x00, 0xf0, 0x11, 0x00


	//----- nvinfo : EIATTR_KPARAM_INFO
	.align		4
.L_149:
        /*00ec*/ 	.byte	0x04, 0x17
        /*00ee*/ 	.short	(.L_151 - .L_150)
.L_150:
        /*00f0*/ 	.word	0x00000000
        /*00f4*/ 	.short	0x000b
        /*00f6*/ 	.short	0x0048
        /*00f8*/ 	.byte	0x00, 0xf0, 0x11, 0x00


	//----- nvinfo : EIATTR_KPARAM_INFO
	.align		4
.L_151:
        /*00fc*/ 	.byte	0x04, 0x17
        /*00fe*/ 	.short	(.L_153 - .L_152)
.L_152:
        /*0100*/ 	.word	0x00000000
        /*0104*/ 	.short	0x000a
        /*0106*/ 	.short	0x0044
        /*0108*/ 	.byte	0x00, 0xf0, 0x11, 0x00


	//----- nvinfo : EIATTR_KPARAM_INFO
	.align		4
.L_153:
        /*010c*/ 	.byte	0x04, 0x17
        /*010e*/ 	.short	(.L_155 - .L_154)
.L_154:
        /*0110*/ 	.word	0x00000000
        /*0114*/ 	.short	0x0009
        /*0116*/ 	.short	0x0040
        /*0118*/ 	.byte	0x00, 0xf0, 0x11, 0x00


	//----- nvinfo : EIATTR_KPARAM_INFO
	.align		4
.L_155:
        /*011c*/ 	.byte	0x04, 0x17
        /*011e*/ 	.short	(.L_157 - .L_156)
.L_156:
        /*0120*/ 	.word	0x00000000
        /*0124*/ 	.short	0x0008
        /*0126*/ 	.short	0x0038
        /*0128*/ 	.byte	0x00, 0xf0, 0x21, 0x00


	//----- nvinfo : EIATTR_KPARAM_INFO
	.align		4
.L_157:
        /*012c*/ 	.byte	0x04, 0x17
        /*012e*/ 	.short	(.L_159 - .L_158)
.L_158:
        /*0130*/ 	.word	0x00000000
        /*0134*/ 	.short	0x0007
        /*0136*/ 	.short	0x0030
        /*0138*/ 	.byte	0x00, 0xf0, 0x21, 0x00


	//----- nvinfo : EIATTR_KPARAM_INFO
	.align		4
.L_159:
        /*013c*/ 	.byte	0x04, 0x17
        /*013e*/ 	.short	(.L_161 - .L_160)
.L_160:
        /*0140*/ 	.word	0x00000000
        /*0144*/ 	.short	0x0006
        /*0146*/ 	.short	0x0028
        /*0148*/ 	.byte	0x00, 0xf0, 0x21, 0x00


	//----- nvinfo : EIATTR_KPARAM_INFO
	.align		4
.L_161:
        /*014c*/ 	.byte	0x04, 0x17
        /*014e*/ 	.short	(.L_163 - .L_162)
.L_162:
        /*0150*/ 	.word	0x00000000
        /*0154*/ 	.short	0x0005
        /*0156*/ 	.short	0x0020
        /*0158*/ 	.byte	0x00, 0xf0, 0x21, 0x00


	//----- nvinfo : EIATTR_KPARAM_INFO
	.align		4
.L_163:
        /*015c*/ 	.byte	0x04, 0x17
        /*015e*/ 	.short	(.L_165 - .L_164)
.L_164:
        /*0160*/ 	.word	0x00000000
        /*0164*/ 	.short	0x0004
        /*0166*/ 	.short	0x0018
        /*0168*/ 	.byte	0x00, 0xf0, 0x21, 0x00


	//----- nvinfo : EIATTR_KPARAM_INFO
	.align		4
.L_165:
        /*016c*/ 	.byte	0x04, 0x17
        /*016e*/ 	.short	(.L_167 - .L_166)
.L_166:
        /*0170*/ 	.word	0x00000000
        /*0174*/ 	.short	0x0003
        /*0176*/ 	.short	0x0010
        /*0178*/ 	.byte	0x00, 0xf0, 0x21, 0x00


	//----- nvinfo : EIATTR_KPARAM_INFO
	.align		4
.L_167:
        /*017c*/ 	.byte	0x04, 0x17
        /*017e*/ 	.short	(.L_169 - .L_168)
.L_168:
        /*0180*/ 	.word	0x00000000
        /*0184*/ 	.short	0x0002
        /*0186*/ 	.short	0x0008
        /*0188*/ 	.byte	0x00, 0xf0, 0x11, 0x00


	//----- nvinfo : EIATTR_KPARAM_INFO
	.align		4
.L_169:
        /*018c*/ 	.byte	0x04, 0x17
        /*018e*/ 	.short	(.L_171 - .L_170)
.L_170:
        /*0190*/ 	.word	0x00000000
        /*0194*/ 	.short	0x0001
        /*0196*/ 	.short	0x0004
        /*0198*/ 	.byte	0x00, 0xf0, 0x11, 0x00


	//----- nvinfo : EIATTR_KPARAM_INFO
	.align		4
.L_171:
        /*019c*/ 	.byte	0x04, 0x17
        /*019e*/ 	.short	(.L_173 - .L_172)
.L_172:
        /*01a0*/ 	.word	0x00000000
        /*01a4*/ 	.short	0x0000
        /*01a6*/ 	.short	0x0000
        /*01a8*/ 	.byte	0x00, 0xf0, 0x11, 0x00


	//----- nvinfo : EIATTR_MAXREG_COUNT
	.align		4
.L_173:
        /*01ac*/ 	.byte	0x03, 0x1b
        /*01ae*/ 	.short	0x00ff


	//----- nvinfo : EIATTR_NUM_BARRIERS
	.align		4
        /*01b0*/ 	.byte	0x02, 0x4c
        /*01b2*/ 	.byte	0x01
	.zero		1


	//----- nvinfo : EIATTR_MERCURY_ISA_VERSION
	.align		4
        /*01b4*/ 	.byte	0x03, 0x5f
        /*01b6*/ 	.short	0x0000


	//----- nvinfo : EIATTR_INT_WARP_WIDE_INSTR_OFFSETS
	.align		4
        /*01b8*/ 	.byte	0x04, 0x31
        /*01ba*/ 	.short	(.L_175 - .L_174)


	//   ....[0]....
.L_174:
        /*01bc*/ 	.word	0x00000890


	//   ....[1]....
        /*01c0*/ 	.word	0x000008a0


	//----- nvinfo : EIATTR_COOP_GROUP_MASK_REGIDS
	.align		4
.L_175:
        /*01c4*/ 	.byte	0x04, 0x29
        /*01c6*/ 	.short	(.L_177 - .L_176)


	//   ....[0]....
.L_176:
        /*01c8*/ 	.word	0xffffffff


	//   ....[1]....
        /*01cc*/ 	.word	0xffffffff


	//   ....[2]....
        /*01d0*/ 	.word	0xffffffff


	//   ....[3]....
        /*01d4*/ 	.word	0xffffffff


	//   ....[4]....
        /*01d8*/ 	.word	0xffffffff


	//   ....[5]....
        /*01dc*/ 	.word	0xffffffff


	//   ....[6]....
        /*01e0*/ 	.word	0xffffffff


	//   ....[7]....
        /*01e4*/ 	.word	0xffffffff


	//----- nvinfo : EIATTR_COOP_GROUP_INSTR_OFFSETS
	.align		4
.L_177:
        /*01e8*/ 	.byte	0x04, 0x28
        /*01ea*/ 	.short	(.L_179 - .L_178)


	//   ....[0]....
.L_178:
        /*01ec*/ 	.word	0x000002a0


	//   ....[1]....
        /*01f0*/ 	.word	0x000005b0


	//   ....[2]....
        /*01f4*/ 	.word	0x00000690


	//   ....[3]....
        /*01f8*/ 	.word	0x000007d0


	//   ....[4]....
        /*01fc*/ 	.word	0x000007f0


	//   ....[5]....
        /*0200*/ 	.word	0x00000810


	//   ....[6]....
        /*0204*/ 	.word	0x00000830


	//   ....[7]....
        /*0208*/ 	.word	0x00000850


	//----- nvinfo : EIATTR_EXIT_INSTR_OFFSETS
	.align		4
.L_179:
        /*020c*/ 	.byte	0x04, 0x1c
        /*020e*/ 	.short	(.L_181 - .L_180)


	//   ....[0]....
.L_180:
        /*0210*/ 	.word	0x00000d30


	//   ....[1]....
        /*0214*/ 	.word	0x00000f50


	//----- nvinfo : EIATTR_CRS_STACK_SIZE
	.align		4
.L_181:
        /*0218*/ 	.byte	0x04, 0x1e
        /*021a*/ 	.short	(.L_183 - .L_182)
.L_182:
        /*021c*/ 	.word	0x00000000
.L_183:


//--------------------- .nv.info._ZN5flash32prepare_varlen_num_blocks_kernelILi16ELb0EEEviiiPKiS2_S2_S2_S2_S2_iiiiiN7cutlass10FastDivmodES4_PiS5_S5_S5_S5_bbbi --------------------------
	.section	.nv.info._ZN5flash32prepare_varlen_num_blocks_kernelILi16ELb0EEEviiiPKiS2_S2_S2_S2_S2_iiiiiN7cutlass10FastDivmodES4_PiS5_S5_S5_S5_bbbi,"",@"SHT_CUDA_INFO"
	.sectionflags	@""
	.align	4


	//----- nvinfo : EIATTR_CUDA_API_VERSION
	.align		4
        /*0000*/ 	.byte	0x04, 0x37
        /*0002*/ 	.short	(.L_185 - .L_184)
.L_184:
        /*0004*/ 	.word	0x00000082


	//----- nvinfo : EIATTR_SW2861232_WAR
	.align		4
.L_185:
        /*0008*/ 	.byte	0x01, 0x35
	.zero		2


	//----- nvinfo : EIATTR_PARAM_CBANK
	.align		4
        /*000c*/ 	.byte	0x04, 0x0a
        /*000e*/ 	.short	(.L_187 - .L_186)
	.align		4
.L_186:
        /*0010*/ 	.word	index@(.nv.constant0._ZN5flash32prepare_varlen_num_blocks_kernelILi16ELb0EEEviiiPKiS2_S2_S2_S2_S2_iiiiiN7cutlass10FastDivmodES4_PiS5_S5_S5_S5_bbbi)
        /*0014*/ 	.short	0x0160
        /*0016*/ 	.short	0x00a0


	//----- nvinfo : EIATTR_CBANK_PARAM_SIZE
	.align		4
.L_187:
        /*0018*/ 	.byte	0x03, 0x19
        /*001a*/ 	.short	0x00a0


	//----- nvinfo : EIATTR_KPARAM_INFO
	.align		4
        /*001c*/ 	.byte	0x04, 0x17
        /*001e*/ 	.short	(.L_189 - .L_188)
.L_188:
        /*0020*/ 	.word	0x00000000
        /*0024*/ 	.short	0x0018
        /*0026*/ 	.short	0x009c
        /*0028*/ 	.byte	0x00, 0xf0, 0x11, 0x00


	//----- nvinfo : EIATTR_KPARAM_INFO
	.align		4
.L_189:
        /*002c*/ 	.byte	0x04, 0x17
        /*002e*/ 	.short	(.L_191 - .L_190)
.L_190:
        /*0030*/ 	.word	0x00000000
        /*0034*/ 	.short	0x0017
        /*0036*/ 	.short	0x009a
        /*0038*/ 	.byte	0x00, 0xf0, 0x05, 0x00


	//----- nvinfo : EIATTR_KPARAM_INFO
	.align		4
.L_191:
        /*003c*/ 	.byte	0x04, 0x17
        /*003e*/ 	.short	(.L_193 - .L_192)
.L_192:
        /*0040*/ 	.word	0x00000000
        /*0044*/ 	.short	0x0016
        /*0046*/ 	.short	0x0099
        /*0048*/ 	.byte	0x00, 0xf0, 0x05, 0x00


	//----- nvinfo : EIATTR_KPARAM_INFO
	.align		4
.L_193:
        /*004c*/ 	.byte	0x04, 0x17
        /*004e*/ 	.short	(.L_195 - .L_194)
.L_194:
        /*0050*/ 	.word	0x00000000
        /*0054*/ 	.short	0x0015
        /*0056*/ 	.short	0x0098
        /*0058*/ 	.byte	0x00, 0xf0, 0x05, 0x00


	//----- nvinfo : EIATTR_KPARAM_INFO
	.align		4
.L_195:
        /*005c*/ 	.byte	0x04, 0x17
        /*005e*/ 	.short	(.L_197 - .L_196)
.L_196:
        /*0060*/ 	.word	0x00000000
        /*0064*/ 	.short	0x0014
        /*0066*/ 	.short	0x0090
        /*0068*/ 	.byte	0x00, 0xf0, 0x21, 0x00


	//----- nvinfo : EIATTR_KPARAM_INFO
	.align		4
.L_197:
        /*006c*/ 	.byte	0x04, 0x17
        /*006e*/ 	.short	(.L_199 - .L_198)
.L_198:
        /*0070*/ 	.word	0x00000000
        /*0074*/ 	.short	0x0013
        /*0076*/ 	.short	0x0088
        /*0078*/ 	.byte	0x00, 0xf0, 0x21, 0x00


	//----- nvinfo : EIATTR_KPARAM_INFO
	.align		4
.L_199:
        /*007c*/ 	.byte	0x04, 0x17
        /*007e*/ 	.short	(.L_201 - .L_200)
.L_200:
        /*0080*/ 	.word	0x00000000
        /*0084*/ 	.short	0x0012
        /*0086*/ 	.short	0x0080
        /*0088*/ 	.byte	0x00, 0xf0, 0x21, 0x00


	//----- nvinfo : EIATTR_KPARAM_INFO
	.align		4
.L_201:
        /*008c*/ 	.byte	0x04, 0x17
        /*008e*/ 	.short	(.L_203 - .L_202)
.L_202:
        /*0090*/ 	.word	0x00000000
        /*0094*/ 	.short	0x0011
        /*0096*/ 	.short	0x0078
        /*0098*/ 	.byte	0x00, 0xf0, 0x21, 0x00


	//----- nvinfo : EIATTR_KPARAM_INFO
	.align		4
.L_203:
        /*009c*/ 	.byte	0x04, 0x17
        /*009e*/ 	.short	(.L_205 - .L_204)
.L_204:
        /*00a0*/ 	.word	0x00000000
        /*00a4*/ 	.short	0x0010
        /*00a6*/ 	.short	0x0070
        /*00a8*/ 	.byte	0x00, 0xf0, 0x21, 0x00


	//----- nvinfo : EIATTR_KPARAM_INFO
	.align		4
.L_205:
        /*00ac*/ 	.byte	0x04, 0x17
        /*00ae*/ 	.short	(.L_207 - .L_206)
.L_206:
        /*00b0*/ 	.word	0x00000000
        /*00b4*/ 	.short	0x000f
        /*00b6*/ 	.short	0x0060
        /*00b8*/ 	.byte	0x00, 0xf0, 0x31, 0x00


	//----- nvinfo : EIATTR_KPARAM_INFO
	.align		4
.L_207:
        /*00bc*/ 	.byte	0x04, 0x17
        /*00be*/ 	.short	(.L_209 - .L_208)
.L_208:
        /*00c0*/ 	.word	0x00000000
        /*00c4*/ 	.short	0x000e
        /*00c6*/ 	.short	0x0054
        /*00c8*/ 	.byte	0x00, 0xf0, 0x31, 0x00


	//----- nvinfo : EIATTR_KPARAM_INFO
	.align		4
.L_209:
        /*00cc*/ 	.byte	0x04, 0x17
        /*00ce*/ 	.short	(.L_211 - .L_210)
.L_210:
        /*00d0*/ 	.word	0x00000000
        /*00d4*/ 	.short	0x000d
        /*00d6*/ 	.short	0x0050
        /*00d8*/ 	.byte	0x00, 0xf0, 0x11, 0x00


	//----- nvinfo : EIATTR_KPARAM_INFO
	.align		4
.L_211:
        /*00dc*/ 	.byte	0x04, 0x17
        /*00de*/ 	.short	(.L_213 - .L_212)
.L_212:
        /*00e0*/ 	.word	0x00000000
        /*00e4*/ 	.short	0x000c
        /*00e6*/ 	.short	0x004c
        /*00e8*/ 	.byte	0x00, 0xf0, 0x11, 0x00


	//----- nvinfo : EIATTR_KPARAM_INFO
	.align		4
.L_213:
        /*00ec*/ 	.byte	0x04, 0x17
        /*00ee*/ 	.short	(.L_215 - .L_214)
.L_214:
        /*00f0*/ 	.word	0x00000000
        /*00f4*/ 	.short	0x000b
        /*00f6*/ 	.short	0x0048
        /*00f8*/ 	.byte	0x00, 0xf0, 0x11, 0x00


	//----- nvinfo : EIATTR_KPARAM_INFO
	.align		4
.L_215:
        /*00fc*/ 	.byte	0x04, 0x17
        /*00fe*/ 	.short	(.L_217 - .L_216)
.L_216:
        /*0100*/ 	.word	0x00000000
        /*0104*/ 	.short	0x000a
        /*0106*/ 	.short	0x0044
        /*0108*/ 	.byte	0x00, 0xf0, 0x11, 0x00


	//----- nvinfo : EIATTR_KPARAM_INFO
	.align		4
.L_217:
        /*010c*/ 	.byte	0x04, 0x17
        /*010e*/ 	.short	(.L_219 - .L_218)
.L_218:
        /*0110*/ 	.word	0x00000000
        /*0114*/ 	.short	0x0009
        /*0116*/ 	.short	0x0040
        /*0118*/ 	.byte	0x00, 0xf0, 0x11, 0x00


	//----- nvinfo : EIATTR_KPARAM_INFO
	.align		4
.L_219:
        /*011c*/ 	.byte	0x04, 0x17
        /*011e*/ 	.short	(.L_221 - .L_220)
.L_220:
        /*0120*/ 	.word	0x00000000
        /*0124*/ 	.short	0x0008
        /*0126*/ 	.short	0x0038
        /*0128*/ 	.byte	0x00, 0xf0, 0x21, 0x00


	//----- nvinfo : EIATTR_KPARAM_INFO
	.align		4
.L_221:
        /*012c*/ 	.byte	0x04, 0x17
        /*012e*/ 	.short	(.L_223 - .L_222)
.L_222:
        /*0130*/ 	.word	0x00000000
        /*0134*/ 	.short	0x0007
        /*0136*/ 	.short	0x0030
        /*0138*/ 	.byte	0x00, 0xf0, 0x21, 0x00


	//----- nvinfo : EIATTR_KPARAM_INFO
	.align		4
.L_223:
        /*013c*/ 	.byte	0x04, 0x17
        /*013e*/ 	.short	(.L_225 - .L_224)
.L_224:
        /*0140*/ 	.word	0x00000000
        /*0144*/ 	.short	0x0006
        /*0146*/ 	.short	0x0028
        /*0148*/ 	.byte	0x00, 0xf0, 0x21, 0x00


	//----- nvinfo : EIATTR_KPARAM_INFO
	.align		4
.L_225:
        /*014c*/ 	.byte	0x04, 0x17
        /*014e*/ 	.short	(.L_227 - .L_226)
.L_226:
        /*0150*/ 	.word	0x00000000
        /*0154*/ 	.short	0x0005
        /*0156*/ 	.short	0x0020
        /*0158*/ 	.byte	0x00, 0xf0, 0x21, 0x00


	//----- nvinfo : EIATTR_KPARAM_INFO
	.align		4
.L_227:
        /*015c*/ 	.byte	0x04, 0x17
        /*015e*/ 	.short	(.L_229 - .L_228)
.L_228:
        /*0160*/ 	.word	0x00000000
        /*0164*/ 	.short	0x0004
        /*0166*/ 	.short	0x0018
        /*0168*/ 	.byte	0x00, 0xf0, 0x21, 0x00


	//----- nvinfo : EIATTR_KPARAM_INFO
	.align		4
.L_229:
        /*016c*/ 	.byte	0x04, 0x17
        /*016e*/ 	.short	(.L_231 - .L_230)
.L_230:
        /*0170*/ 	.word	0x00000000
        /*0174*/ 	.short	0x0003
        /*0176*/ 	.short	0x0010
        /*0178*/ 	.byte	0x00, 0xf0, 0x21, 0x00


	//----- nvinfo : EIATTR_KPARAM_INFO
	.align		4
.L_231:
        /*017c*/ 	.byte	0x04, 0x17
        /*017e*/ 	.short	(.L_233 - .L_232)
.L_232:
        /*0180*/ 	.word	0x00000000
        /*0184*/ 	.short	0x0002
        /*0186*/ 	.short	0x0008
        /*0188*/ 	.byte	0x00, 0xf0, 0x11, 0x00


	//----- nvinfo : EIATTR_KPARAM_INFO
	.align		4
.L_233:
        /*018c*/ 	.byte	0x04, 0x17
        /*018e*/ 	.short	(.L_235 - .L_234)
.L_234:
        /*0190*/ 	.word	0x00000000
        /*0194*/ 	.short	0x0001
        /*0196*/ 	.short	0x0004
        /*0198*/ 	.byte	0x00, 0xf0, 0x11, 0x00


	//----- nvinfo : EIATTR_KPARAM_INFO
	.align		4
.L_235:
        /*019c*/ 	.byte	0x04, 0x17
        /*019e*/ 	.short	(.L_237 - .L_236)
.L_236:
        /*01a0*/ 	.word	0x00000000
        /*01a4*/ 	.short	0x0000
        /*01a6*/ 	.short	0x0000
        /*01a8*/ 	.byte	0x00, 0xf0, 0x11, 0x00


	//----- nvinfo : EIATTR_MAXREG_COUNT
	.align		4
.L_237:
        /*01ac*/ 	.byte	0x03, 0x1b
        /*01ae*/ 	.short	0x00ff


	//----- nvinfo : EIATTR_NUM_BARRIERS
	.align		4
        /*01b0*/ 	.byte	0x02, 0x4c
        /*01b2*/ 	.byte	0x01
	.zero		1


	//----- nvinfo : EIATTR_MERCURY_ISA_VERSION
	.align		4
        /*01b4*/ 	.byte	0x03, 0x5f
        /*01b6*/ 	.short	0x0000


	//----- nvinfo : EIATTR_INT_WARP_WIDE_INSTR_OFFSETS
	.align		4
        /*01b8*/ 	.byte	0x04, 0x31
        /*01ba*/ 	.short	(.L_239 - .L_238)


	//   ....[0]....
.L_238:
        /*01bc*/ 	.word	0x00000890


	//   ....[1]....
        /*01c0*/ 	.word	0x000008a0


	//----- nvinfo : EIATTR_COOP_GROUP_MASK_REGIDS
	.align		4
.L_239:
        /*01c4*/ 	.byte	0x04, 0x29
        /*01c6*/ 	.short	(.L_241 - .L_240)


	//   ....[0]....
.L_240:
        /*01c8*/ 	.word	0xffffffff


	//   ....[1]....
        /*01cc*/ 	.word	0xffffffff


	//   ....[2]....
        /*01d0*/ 	.word	0xffffffff


	//   ....[3]....
        /*01d4*/ 	.word	0xffffffff


	//   ....[4]....
        /*01d8*/ 	.word	0xffffffff


	//   ....[5]....
        /*01dc*/ 	.word	0xffffffff


	//   ....[6]....
        /*01e0*/ 	.word	0xffffffff


	//   ....[7]....
        /*01e4*/ 	.word	0xffffffff


	//----- nvinfo : EIATTR_COOP_GROUP_INSTR_OFFSETS
	.align		4
.L_241:
        /*01e8*/ 	.byte	0x04, 0x28
        /*01ea*/ 	.short	(.L_243 - .L_242)


	//   ....[0]....
.L_242:
        /*01ec*/ 	.word	0x000002a0


	//   ....[1]....
        /*01f0*/ 	.word	0x000005b0


	//   ....[2]....
        /*01f4*/ 	.word	0x00000690


	//   ....[3]....
        /*01f8*/ 	.word	0x000007d0


	//   ....[4]....
        /*01fc*/ 	.word	0x000007f0


	//   ....[5]....
        /*0200*/ 	.word	0x00000810


	//   ....[6]....
        /*0204*/ 	.word	0x00000830


	//   ....[7]....
        /*0208*/ 	.word	0x00000850


	//----- nvinfo : EIATTR_EXIT_INSTR_OFFSETS
	.align		4
.L_243:
        /*020c*/ 	.byte	0x04, 0x1c
        /*020e*/ 	.short	(.L_245 - .L_244)


	//   ....[0]....
.L_244:
        /*0210*/ 	.word	0x00000d30


	//   ....[1]....
        /*0214*/ 	.word	0x00000f50


	//----- nvinfo : EIATTR_CRS_STACK_SIZE
	.align		4
.L_245:
        /*0218*/ 	.byte	0x04, 0x1e
        /*021a*/ 	.short	(.L_247 - .L_246)
.L_246:
        /*021c*/ 	.word	0x00000000
.L_247:


//--------------------- .nv.info._ZN5flash32prepare_varlen_num_blocks_kernelILi8ELb0EEEviiiPKiS2_S2_S2_S2_S2_iiiiiN7cutlass10FastDivmodES4_PiS5_S5_S5_S5_bbbi --------------------------
	.section	.nv.info._ZN5flash32prepare_varlen_num_blocks_kernelILi8ELb0EEEviiiPKiS2_S2_S2_S2_S2_iiiiiN7cutlass10FastDivmodES4_PiS5_S5_S5_S5_bbbi,"",@"SHT_CUDA_INFO"
	.sectionflags	@""
	.align	4


	//----- nvinfo : EIATTR_CUDA_API_VERSION
	.align		4
        /*0000*/ 	.byte	0x04, 0x37
        /*0002*/ 	.short	(.L_249 - .L_248)
.L_248:
        /*0004*/ 	.word	0x00000082


	//----- nvinfo : EIATTR_SW2861232_WAR
	.align		4
.L_249:
        /*0008*/ 	.byte	0x01, 0x35
	.zero		2


	//----- nvinfo : EIATTR_PARAM_CBANK
	.align		4
        /*000c*/ 	.byte	0x04, 0x0a
        /*000e*/ 	.short	(.L_251 - .L_250)
	.align		4
.L_250:
        /*0010*/ 	.word	index@(.nv.constant0._ZN5flash32prepare_varlen_num_blocks_kernelILi8ELb0EEEviiiPKiS2_S2_S2_S2_S2_iiiiiN7cutlass10FastDivmodES4_PiS5_S5_S5_S5_bbbi)
        /*0014*/ 	.short	0x0160
        /*0016*/ 	.short	0x00a0


	//----- nvinfo : EIATTR_CBANK_PARAM_SIZE
	.align		4
.L_251:
        /*0018*/ 	.byte	0x03, 0x19
        /*001a*/ 	.short	0x00a0


	//----- nvinfo : EIATTR_KPARAM_INFO
	.align		4
        /*001c*/ 	.byte	0x04, 0x17
        /*001e*/ 	.short	(.L_253 - .L_252)
.L_252:
        /*0020*/ 	.word	0x00000000
        /*0024*/ 	.short	0x0018
        /*0026*/ 	.short	0x009c
        /*0028*/ 	.byte	0x00, 0xf0, 0x11, 0x00


	//----- nvinfo : EIATTR_KPARAM_INFO
	.align		4
.L_253:
        /*002c*/ 	.byte	0x04, 0x17
        /*002e*/ 	.short	(.L_255 - .L_254)
.L_254:
        /*0030*/ 	.word	0x00000000
        /*0034*/ 	.short	0x0017
        /*0036*/ 	.short	0x009a
        /*0038*/ 	.byte	0x00, 0xf0, 0x05, 0x00


	//----- nvinfo : EIATTR_KPARAM_INFO
	.align		4
.L_255:
        /*003c*/ 	.byte	0x04, 0x17
        /*003e*/ 	.short	(.L_257 - .L_256)
.L_256:
        /*0040*/ 	.word	0x00000000
        /*0044*/ 	.short	0x0016
        /*0046*/ 	.short	0x0099
        /*0048*/ 	.byte	0x00, 0xf0, 0x05, 0x00


	//----- nvinfo : EIATTR_KPARAM_INFO
	.align		4
.L_257:
        /*004c*/ 	.byte	0x04, 0x17
        /*004e*/ 	.short	(.L_259 - .L_258)
.L_258:
        /*0050*/ 	.word	0x00000000
        /*0054*/ 	.short	0x0015
        /*0056*/ 	.short	0x0098
        /*0058*/ 	.byte	0x00, 0xf0, 0x05, 0x00


	//----- nvinfo : EIATTR_KPARAM_INFO
	.align		4
.L_259:
        /*005c*/ 	.byte	0x04, 0x17
        /*005e*/ 	.short	(.L_261 - .L_260)
.L_260:
        /*0060*/ 	.word	0x00000000
        /*0064*/ 	.short	0x0014
        /*0066*/ 	.short	0x0090
        /*0068*/ 	.byte	0x00, 0xf0, 0x21, 0x00


	//----- nvinfo : EIATTR_KPARAM_INFO
	.align		4
.L_261:
        /*006c*/ 	.byte	0x04, 0x17
        /*006e*/ 	.short	(.L_263 - .L_262)
.L_262:
        /*0070*/ 	.word	0x00000000
        /*0074*/ 	.short	0x0013
        /*0076*/ 	.short	0x0088
        /*0078*/ 	.byte	0x00, 0xf0, 0x21, 0x00


	//----- nvinfo : EIATTR_KPARAM_INFO
	.align		4
.L_263:
        /*007c*/ 	.byte	0x04, 0x17
        /*007e*/ 	.short	(.L_265 - .L_264)
.L_264:
        /*0080*/ 	.word	0x00000000
        /*0084*/ 	.short	0x0012
        /*0086*/ 	.short	0x0080
        /*0088*/ 	.byte	0x00, 0xf0, 0x21, 0x00


	//----- nvinfo : EIATTR_KPARAM_INFO
	.align		4
.L_265:
        /*008c*/ 	.byte	0x04, 0x17
        /*008e*/ 	.short	(.L_267 - .L_266)
.L_266:
        /*0090*/ 	.word	0x00000000
        /*0094*/ 	.short	0x0011
        /*0096*/ 	.short	0x0078
        /*0098*/ 	.byte	0x00, 0xf0, 0x21, 0x00


	//----- nvinfo : EIATTR_KPARAM_INFO
	.align		4
.L_267:
        /*009c*/ 	.byte	0x04, 0x17
        /*009e*/ 	.short	(.L_269 - .L_268)
.L_268:
        /*00a0*/ 	.word	0x00000000
        /*00a4*/ 	.short	0x0010
        /*00a6*/ 	.short	0x0070
        /*00a8*/ 	.byte	0x00, 0xf0, 0x21, 0x00


	//----- nvinfo : EIATTR_KPARAM_INFO
	.align		4
.L_269:
        /*00ac*/ 	.byte	0x04, 0x17
        /*00ae*/ 	.short	(.L_271 - .L_270)
.L_270:
        /*00b0*/ 	.word	0x00000000
        /*00b4*/ 	.short	0x000f
        /*00b6*/ 	.short	0x0060
        /*00b8*/ 	.byte	0x00, 0xf0, 0x31, 0x00


	//----- nvinfo : EIATTR_KPARAM_INFO
	.align		4
.L_271:
        /*00bc*/ 	.byte	0x04, 0x17
        /*00be*/ 	.short	(.L_273 - .L_272)
.L_272:
        /*00c0*/ 	.word	0x00000000
        /*00c4*/ 	.short	0x000e
        /*00c6*/ 	.short	0x0054
        /*00c8*/ 	.byte	0x00, 0xf0, 0x31, 0x00


	//----- nvinfo : EIATTR_KPARAM_INFO
	.align		4
.L_273:
        /*00cc*/ 	.byte	0x04, 0x17
        /*00ce*/ 	.short	(.L_275 - .L_274)
.L_274:
        /*00d0*/ 	.word	0x00000000
        /*00d4*/ 	.short	0x000d
        /*00d6*/ 	.short	0x0050
        /*00d8*/ 	.byte	0x00, 0xf0, 0x11, 0x00


	//----- nvinfo : EIATTR_KPARAM_INFO
	.align		4
.L_275:
        /*00dc*/ 	.byte	0x04, 0x17
        /*00de*/ 	.short	(.L_277 - .L_276)
.L_276:
        /*00e0*/ 	.word	0x00000000
        /*00e4*/ 	.short	0x000c
        /*00e6*/ 	.short	0x004c
        /*00e8*/ 	.byte	0x00, 0xf0, 0x11, 0x00


	//----- nvinfo : EIATTR_KPARAM_INFO
	.align		4
.L_277:
        /*00ec*/ 	.byte	0x04, 0x17
        /*00ee*/ 	.short	(.L_279 - .L_278)
.L_278:
        /*00f0*/ 	.word	0x00000000
        /*00f4*/ 	.short	0x000b
        /*00f6*/ 	.short	0x0048
        /*00f8*/ 	.byte	0x00, 0xf0, 0x11, 0x00


	//----- nvinfo : EIATTR_KPARAM_INFO
	.align		4
.L_279:
        /*00fc*/ 	.byte	0x04, 0x17
        /*00fe*/ 	.short	(.L_281 - .L_280)
.L_280:
        /*0100*/ 	.word	0x00000000
        /*0104*/ 	.short	0x000a
        /*0106*/ 	.short	0x0044
        /*0108*/ 	.byte	0x00, 0xf0, 0x11, 0x00


	//----- nvinfo : EIATTR_KPARAM_INFO
	.align		4
.L_281:
        /*010c*/ 	.byte	0x04, 0x17
        /*010e*/ 	.short	(.L_283 - .L_282)
.L_282:
        /*0110*/ 	.word	0x00000000
        /*0114*/ 	.short	0x0009
        /*0116*/ 	.short	0x0040
        /*0118*/ 	.byte	0x00, 0xf0, 0x11, 0x00


	//----- nvinfo : EIATTR_KPARAM_INFO
	.align		4
.L_283:
        /*011c*/ 	.byte	0x04, 0x17
        /*011e*/ 	.short	(.L_285 - .L_284)
.L_284:
        /*0120*/ 	.word	0x00000000
        /*0124*/ 	.short	0x0008
        /*0126*/ 	.short	0x0038
        /*0128*/ 	.byte	0x00, 0xf0, 0x21, 0x00


	//----- nvinfo : EIATTR_KPARAM_INFO
	.align		4
.L_285:
        /*012c*/ 	.byte	0x04, 0x17
        /*012e*/ 	.short	(.L_287 - .L_286)
.L_286:
        /*0130*/ 	.word	0x00000000
        /*0134*/ 	.short	0x0007
        /*0136*/ 	.short	0x0030
        /*0138*/ 	.byte	0x00, 0xf0, 0x21, 0x00


	//----- nvinfo : EIATTR_KPARAM_INFO
	.align		4
.L_287:
        /*013c*/ 	.byte	0x04, 0x17
        /*013e*/ 	.short	(.L_289 - .L_288)
.L_288:
        /*0140*/ 	.word	0x00000000
        /*0144*/ 	.short	0x0006
        /*0146*/ 	.short	0x0028
        /*0148*/ 	.byte	0x00, 0xf0, 0x21, 0x00


	//----- nvinfo : EIATTR_KPARAM_INFO
	.align		4
.L_289:
        /*014c*/ 	.byte	0x04, 0x17
        /*014e*/ 	.short	(.L_291 - .L_290)
.L_290:
        /*0150*/ 	.word	0x00000000
        /*0154*/ 	.short	0x0005
        /*0156*/ 	.short	0x0020
        /*0158*/ 	.byte	0x00, 0xf0, 0x21, 0x00


	//----- nvinfo : EIATTR_KPARAM_INFO
	.align		4
.L_291:
        /*015c*/ 	.byte	0x04, 0x17
        /*015e*/ 	.short	(.L_293 - .L_292)
.L_292:
        /*0160*/ 	.word	0x00000000
        /*0164*/ 	.short	0x0004
        /*0166*/ 	.short	0x0018
        /*0168*/ 	.byte	0x00, 0xf0, 0x21, 0x00


	//----- nvinfo : EIATTR_KPARAM_INFO
	.align		4
.L_293:
        /*016c*/ 	.byte	0x04, 0x17
        /*016e*/ 	.short	(.L_295 - .L_294)
.L_294:
        /*0170*/ 	.word	0x00000000
        /*0174*/ 	.short	0x0003
        /*0176*/ 	.short	0x0010
        /*0178*/ 	.byte	0x00, 0xf0, 0x21, 0x00


	//----- nvinfo : EIATTR_KPARAM_INFO
	.align		4
.L_295:
        /*017c*/ 	.byte	0x04, 0x17
        /*017e*/ 	.short	(.L_297 - .L_296)
.L_296:
        /*0180*/ 	.word	0x00000000
        /*0184*/ 	.short	0x0002
        /*0186*/ 	.short	0x0008
        /*0188*/ 	.byte	0x00, 0xf0, 0x11, 0x00


	//----- nvinfo : EIATTR_KPARAM_INFO
	.align		4
.L_297:
        /*018c*/ 	.byte	0x04, 0x17
        /*018e*/ 	.short	(.L_299 - .L_298)
.L_298:
        /*0190*/ 	.word	0x00000000
        /*0194*/ 	.short	0x0001
        /*0196*/ 	.short	0x0004
        /*0198*/ 	.byte	0x00, 0xf0, 0x11, 0x00


	//----- nvinfo : EIATTR_KPARAM_INFO
	.align		4
.L_299:
        /*019c*/ 	.byte	0x04, 0x17
        /*019e*/ 	.short	(.L_301 - .L_300)
.L_300:
        /*01a0*/ 	.word	0x00000000
        /*01a4*/ 	.short	0x0000
        /*01a6*/ 	.short	0x0000
        /*01a8*/ 	.byte	0x00, 0xf0, 0x11, 0x00


	//----- nvinfo : EIATTR_MAXREG_COUNT
	.align		4
.L_301:
        /*01ac*/ 	.byte	0x03, 0x1b
        /*01ae*/ 	.short	0x00ff


	//----- nvinfo : EIATTR_NUM_BARRIERS
	.align		4
        /*01b0*/ 	.byte	0x02, 0x4c
        /*01b2*/ 	.byte	0x01
	.zero		1


	//----- nvinfo : EIATTR_MERCURY_ISA_VERSION
	.align		4
        /*01b4*/ 	.byte	0x03, 0x5f
        /*01b6*/ 	.short	0x0000


	//----- nvinfo : EIATTR_INT_WARP_WIDE_INSTR_OFFSETS
	.align		4
        /*01b8*/ 	.byte	0x04, 0x31
        /*01ba*/ 	.short	(.L_303 - .L_302)


	//   ....[0]....
.L_302:
        /*01bc*/ 	.word	0x00000890


	//   ....[1]....
        /*01c0*/ 	.word	0x000008a0


	//----- nvinfo : EIATTR_COOP_GROUP_MASK_REGIDS
	.align		4
.L_303:
        /*01c4*/ 	.byte	0x04, 0x29
        /*01c6*/ 	.short	(.L_305 - .L_304)


	//   ....[0]....
.L_304:
        /*01c8*/ 	.word	0xffffffff


	//   ....[1]....
        /*01cc*/ 	.word	0xffffffff


	//   ....[2]....
        /*01d0*/ 	.word	0xffffffff


	//   ....[3]....
        /*01d4*/ 	.word	0xffffffff


	//   ....[4]....
        /*01d8*/ 	.word	0xffffffff


	//   ....[5]....
        /*01dc*/ 	.word	0xffffffff


	//   ....[6]....
        /*01e0*/ 	.word	0xffffffff


	//   ....[7]....
        /*01e4*/ 	.word	0xffffffff


	//----- nvinfo : EIATTR_COOP_GROUP_INSTR_OFFSETS
	.align		4
.L_305:
        /*01e8*/ 	.byte	0x04, 0x28
        /*01ea*/ 	.short	(.L_307 - .L_306)


	//   ....[0]....
.L_306:
        /*01ec*/ 	.word	0x000002a0


	//   ....[1]....
        /*01f0*/ 	.word	0x000005b0


	//   ....[2]....
        /*01f4*/ 	.word	0x00000690


	//   ....[3]....
        /*01f8*/ 	.word	0x000007d0


	//   ....[4]....
        /*01fc*/ 	.word	0x000007f0


	//   ....[5]....
        /*0200*/ 	.word	0x00000810


	//   ....[6]....
        /*0204*/ 	.word	0x00000830


	//   ....[7]....
        /*0208*/ 	.word	0x00000850


	//----- nvinfo : EIATTR_EXIT_INSTR_OFFSETS
	.align		4
.L_307:
        /*020c*/ 	.byte	0x04, 0x1c
        /*020e*/ 	.short	(.L_309 - .L_308)


	//   ....[0]....
.L_308:
        /*0210*/ 	.word	0x00000d30


	//   ....[1]....
        /*0214*/ 	.word	0x00000f50


	//----- nvinfo : EIATTR_CRS_STACK_SIZE
	.align		4
.L_309:
        /*0218*/ 	.byte	0x04, 0x1e
        /*021a*/ 	.short	(.L_311 - .L_310)
.L_310:
        /*021c*/ 	.word	0x00000000
.L_311:


//--------------------- .nv.info._ZN5flash32prepare_varlen_num_blocks_kernelILi4ELb0EEEviiiPKiS2_S2_S2_S2_S2_iiiiiN7cutlass10FastDivmodES4_PiS5_S5_S5_S5_bbbi --------------------------
	.section	.nv.info._ZN5flash32prepare_varlen_num_blocks_kernelILi4ELb0EEEviiiPKiS2_S2_S2_S2_S2_iiiiiN7cutlass10FastDivmodES4_PiS5_S5_S5_S5_bbbi,"",@"SHT_CUDA_INFO"
	.sectionflags	@""
	.align	4


	//----- nvinfo : EIATTR_CUDA_API_VERSION
	.align		4
        /*0000*/ 	.byte	0x04, 0x37
        /*0002*/ 	.short	(.L_313 - .L_312)
.L_312:
        /*0004*/ 	.word	0x00000082


	//----- nvinfo : EIATTR_SW2861232_WAR
	.align		4
.L_313:
        /*0008*/ 	.byte	0x01, 0x35
	.zero		2


	//----- nvinfo : EIATTR_PARAM_CBANK
	.align		4
        /*000c*/ 	.byte	0x04, 0x0a
        /*000e*/ 	.short	(.L_315 - .L_314)
	.align		4
.L_314:
        /*0010*/ 	.word	index@(.nv.constant0._ZN5flash32prepare_varlen_num_blocks_kernelILi4ELb0EEEviiiPKiS2_S2_S2_S2_S2_iiiiiN7cutlass10FastDivmodES4_PiS5_S5_S5_S5_bbbi)
        /*0014*/ 	.short	0x0160
        /*0016*/ 	.short	0x00a0


	//----- nvinfo : EIATTR_CBANK_PARAM_SIZE
	.align		4
.L_315:
        /*0018*/ 	.byte	0x03, 0x19
        /*001a*/ 	.short	0x00a0


	//----- nvinfo : EIATTR_KPARAM_INFO
	.align		4
        /*001c*/ 	.byte	0x04, 0x17
        /*001e*/ 	.short	(.L_317 - .L_316)
.L_316:
        /*0020*/ 	.word	0x00000000
        /*0024*/ 	.short	0x0018
        /*0026*/ 	.short	0x009c
        /*0028*/ 	.byte	0x00, 0xf0, 0x11, 0x00


	//----- nvinfo : EIATTR_KPARAM_INFO
	.align		4
.L_317:
        /*002c*/ 	.byte	0x04, 0x17
        /*002e*/ 	.short	(.L_319 - .L_318)
.L_318:
        /*0030*/ 	.word	0x00000000
        /*0034*/ 	.short	0x0017
        /*0036*/ 	.short	0x009a
        /*0038*/ 	.byte	0x00, 0xf0, 0x05, 0x00


	//----- nvinfo : EIATTR_KPARAM_INFO
	.align		4
.L_319:
        /*003c*/ 	.byte	0x04, 0x17
        /*003e*/ 	.short	(.L_321 - .L_320)
.L_320:
        /*0040*/ 	.word	0x00000000
        /*0044*/ 	.short	0x0016
        /*0046*/ 	.short	0x0099
        /*0048*/ 	.byte	0x00, 0xf0, 0x05, 0x00


	//----- nvinfo : EIATTR_KPARAM_INFO
	.align		4
.L_321:
        /*004c*/ 	.byte	0x04, 0x17
        /*004e*/ 	.short	(.L_323 - .L_322)
.L_322:
        /*0050*/ 	.word	0x00000000
        /*0054*/ 	.short	0x0015
        /*0056*/ 	.short	0x0098
        /*0058*/ 	.byte	0x00, 0xf0, 0x05, 0x00


	//----- nvinfo : EIATTR_KPARAM_INFO
	.align		4
.L_323:
        /*005c*/ 	.byte	0x04, 0x17
        /*005e*/ 	.short	(.L_325 - .L_324)
.L_324:
        /*0060*/ 	.word	0x00000000
        /*0064*/ 	.short	0x0014
        /*0066*/ 	.short	0x0090
        /*0068*/ 	.byte	0x00, 0xf0, 0x21, 0x00


	//----- nvinfo : EIATTR_KPARAM_INFO
	.align		4
.L_325:
        /*006c*/ 	.byte	0x04, 0x17
        /*006e*/ 	.short	(.L_327 - .L_326)
.L_326:
        /*0070*/ 	.word	0x00000000
        /*0074*/ 	.short	0x0013
        /*0076*/ 	.short	0x0088
        /*0078*/ 	.byte	0x00, 0xf0, 0x21, 0x00


	//----- nvinfo : EIATTR_KPARAM_INFO
	.align		4
.L_327:
        /*007c*/ 	.byte	0x04, 0x17
        /*007e*/ 	.short	(.L_329 - .L_328)
.L_328:
        /*0080*/ 	.word	0x00000000
        /*0084*/ 	.short	0x0012
        /*0086*/ 	.short	0x0080
        /*0088*/ 	.byte	0x00, 0xf0, 0x21, 0x00


	//----- nvinfo : EIATTR_KPARAM_INFO
	.align		4
.L_329:
        /*008c*/ 	.byte	0x04, 0x17
        /*008e*/ 	.short	(.L_331 - .L_330)
.L_330:
        /*0090*/ 	.word	0x00000000
        /*0094*/ 	.short	0x0011
        /*0096*/ 	.short	0x0078
        /*0098*/ 	.byte	0x00, 0xf0, 0x21, 0x00


	//----- nvinfo : EIATTR_KPARAM_INFO
	.align		4
.L_331:
        /*009c*/ 	.byte	0x04, 0x17
        /*009e*/ 	.short	(.L_333 - .L_332)
.L_332:
        /*00a0*/ 	.word	0x00000000
        /*00a4*/ 	.short	0x0010
        /*00a6*/ 	.short	0x0070
        /*00a8*/ 	.byte	0x00, 0xf0, 0x21, 0x00


	//----- nvinfo : EIATTR_KPARAM_INFO
	.align		4
.L_333:
        /*00ac*/ 	.byte	0x04, 0x17
        /*00ae*/ 	.short	(.L_335 - .L_334)
.L_334:
        /*00b0*/ 	.word	0x00000000
        /*00b4*/ 	.short	0x000f
        /*00b6*/ 	.short	0x0060
        /*00b8*/ 	.byte	0x00, 0xf0, 0x31, 0x00


	//----- nvinfo : EIATTR_KPARAM_INFO
	.align		4
.L_335:
        /*00bc*/ 	.byte	0x04, 0x17
        /*00be*/ 	.short	(.L_337 - .L_336)
.L_336:
        /*00c0*/ 	.word	0x00000000
        /*00c4*/ 	.short	0x000e
        /*00c6*/ 	.short	0x0054
        /*00c8*/ 	.byte	0x00, 0xf0, 0x31, 0x00


	//----- nvinfo : EIATTR_KPARAM_INFO
	.align		4
.L_337:
        /*00cc*/ 	.byte	0x04, 0x17
        /*00ce*/ 	.short	(.L_339 - .L_338)
.L_338:
        /*00d0*/ 	.word	0x00000000
        /*00d4*/ 	.short	0x000d
        /*00d6*/ 	.short	0x0050
        /*00d8*/ 	.byte	0x00, 0xf0, 0x11, 0x00


	//----- nvinfo : EIATTR_KPARAM_INFO
	.align		4
.L_339:
        /*00dc*/ 	.byte	0x04, 0x17
        /*00de*/ 	.short	(.L_341 - .L_340)
.L_340:
        /*00e0*/ 	.word	0x00000000
        /*00e4*/ 	.short	0x000c
        /*00e6*/ 	.short	0x004c
        /*00e8*/ 	.byte	0x00, 0xf0, 0x11, 0x00


	//----- nvinfo : EIATTR_KPARAM_INFO
	.align		4
.L_341:
        /*00ec*/ 	.byte	0x04, 0x17
        /*00ee*/ 	.short	(.L_343 - .L_342)
.L_342:
        /*00f0*/ 	.word	0x00000000
        /*00f4*/ 	.short	0x000b
        /*00f6*/ 	.short	0x0048
        /*00f8*/ 	.byte	0x00, 0xf0, 0x11, 0x00


	//----- nvinfo : EIATTR_KPARAM_INFO
	.align		4
.L_343:
        /*00fc*/ 	.byte	0x04, 0x17
        /*00fe*/ 	.short	(.L_345 - .L_344)
.L_344:
        /*0100*/ 	.word	0x00000000
        /*0104*/ 	.short	0x000a
        /*0106*/ 	.short	0x0044
        /*0108*/ 	.byte	0x00, 0xf0, 0x11, 0x00


	//----- nvinfo : EIATTR_KPARAM_INFO
	.align		4
.L_345:
        /*010c*/ 	.byte	0x04, 0x17
        /*010e*/ 	.short	(.L_347 - .L_346)
.L_346:
        /*0110*/ 	.word	0x00000000
        /*0114*/ 	.short	0x0009
        /*0116*/ 	.short	0x0040
        /*0118*/ 	.byte	0x00, 0xf0, 0x11, 0x00


	//----- nvinfo : EIATTR_KPARAM_INFO
	.align		4
.L_347:
        /*011c*/ 	.byte	0x04, 0x17
        /*011e*/ 	.short	(.L_349 - .L_348)
.L_348:
        /*0120*/ 	.word	0x00000000
        /*0124*/ 	.short	0x0008
        /*0126*/ 	.short	0x0038
        /*0128*/ 	.byte	0x00, 0xf0, 0x21, 0x00


	//----- nvinfo : EIATTR_KPARAM_INFO
	.align		4
.L_349:
        /*012c*/ 	.byte	0x04, 0x17
        /*012e*/ 	.short	(.L_351 - .L_350)
.L_350:
        /*0130*/ 	.word	0x00000000
        /*0134*/ 	.short	0x0007
        /*0136*/ 	.short	0x0030
        /*0138*/ 	.byte	0x00, 0xf0, 0x21, 0x00


	//----- nvinfo : EIATTR_KPARAM_INFO
	.align		4
.L_351:
        /*013c*/ 	.byte	0x04, 0x17
        /*013e*/ 	.short	(.L_353 - .L_352)
.L_352:
        /*0140*/ 	.word	0x00000000
        /*0144*/ 	.short	0x0006
        /*0146*/ 	.short	0x0028
        /*0148*/ 	.byte	0x00, 0xf0, 0x21, 0x00


	//----- nvinfo : EIATTR_KPARAM_INFO
	.align		4
.L_353:
        /*014c*/ 	.byte	0x04, 0x17
        /*014e*/ 	.short	(.L_355 - .L_354)
.L_354:
        /*0150*/ 	.word	0x00000000
        /*0154*/ 	.short	0x0005
        /*0156*/ 	.short	0x0020
        /*0158*/ 	.byte	0x00, 0xf0, 0x21, 0x00


	//----- nvinfo : EIATTR_KPARAM_INFO
	.align		4
.L_355:
        /*015c*/ 	.byte	0x04, 0x17
        /*015e*/ 	.short	(.L_357 - .L_356)
.L_356:
        /*0160*/ 	.word	0x00000000
        /*0164*/ 	.short	0x0004
        /*0166*/ 	.short	0x0018
        /*0168*/ 	.byte	0x00, 0xf0, 0x21, 0x00


	//----- nvinfo : EIATTR_KPARAM_INFO
	.align		4
.L_357:
        /*016c*/ 	.byte	0x04, 0x17
        /*016e*/ 	.short	(.L_359 - .L_358)
.L_358:
        /*0170*/ 	.word	0x00000000
        /*0174*/ 	.short	0x0003
        /*0176*/ 	.short	0x0010
        /*0178*/ 	.byte	0x00, 0xf0, 0x21, 0x00


	//----- nvinfo : EIATTR_KPARAM_INFO
	.align		4
.L_359:
        /*017c*/ 	.byte	0x04, 0x17
        /*017e*/ 	.short	(.L_361 - .L_360)
.L_360:
        /*0180*/ 	.word	0x00000000
        /*0184*/ 	.short	0x0002
        /*0186*/ 	.short	0x0008
        /*0188*/ 	.byte	0x00, 0xf0, 0x11, 0x00


	//----- nvinfo : EIATTR_KPARAM_INFO
	.align		4
.L_361:
        /*018c*/ 	.byte	0x04, 0x17
        /*018e*/ 	.short	(.L_363 - .L_362)
.L_362:
        /*0190*/ 	.word	0x00000000
        /*0194*/ 	.short	0x0001
        /*0196*/ 	.short	0x0004
        /*0198*/ 	.byte	0x00, 0xf0, 0x11, 0x00


	//----- nvinfo : EIATTR_KPARAM_INFO
	.align		4
.L_363:
        /*019c*/ 	.byte	0x04, 0x17
        /*019e*/ 	.short	(.L_365 - .L_364)
.L_364:
        /*01a0*/ 	.word	0x00000000
        /*01a4*/ 	.short	0x0000
        /*01a6*/ 	.short	0x0000
        /*01a8*/ 	.byte	0x00, 0xf0, 0x11, 0x00


	//----- nvinfo : EIATTR_MAXREG_COUNT
	.align		4
.L_365:
        /*01ac*/ 	.byte	0x03, 0x1b
        /*01ae*/ 	.short	0x00ff


	//----- nvinfo : EIATTR_NUM_BARRIERS
	.align		4
        /*01b0*/ 	.byte	0x02, 0x4c
        /*01b2*/ 	.byte	0x01
	.zero		1


	//----- nvinfo : EIATTR_MERCURY_ISA_VERSION
	.align		4
        /*01b4*/ 	.byte	0x03, 0x5f
        /*01b6*/ 	.short	0x0000


	//----- nvinfo : EIATTR_INT_WARP_WIDE_INSTR_OFFSETS
	.align		4
        /*01b8*/ 	.byte	0x04, 0x31
        /*01ba*/ 	.short	(.L_367 - .L_366)


	//   ....[0]....
.L_366:
        /*01bc*/ 	.word	0x00000890


	//   ....[1]....
        /*01c0*/ 	.word	0x000008a0


	//----- nvinfo : EIATTR_COOP_GROUP_MASK_REGIDS
	.align		4
.L_367:
        /*01c4*/ 	.byte	0x04, 0x29
        /*01c6*/ 	.short	(.L_369 - .L_368)


	//   ....[0]....
.L_368:
        /*01c8*/ 	.word	0xffffffff


	//   ....[1]....
        /*01cc*/ 	.word	0xffffffff


	//   ....[2]....
        /*01d0*/ 	.word	0xffffffff


	//   ....[3]....
        /*01d4*/ 	.word	0xffffffff


	//   ....[4]....
        /*01d8*/ 	.word	0xffffffff


	//   ....[5]....
        /*01dc*/ 	.word	0xffffffff


	//   ....[6]....
        /*01e0*/ 	.word	0xffffffff


	//   ....[7]....
        /*01e4*/ 	.word	0xffffffff


	//----- nvinfo : EIATTR_COOP_GROUP_INSTR_OFFSETS
	.align		4
.L_369:
        /*01e8*/ 	.byte	0x04, 0x28
        /*01ea*/ 	.short	(.L_371 - .L_370)


	//   ....[0]....
.L_370:
        /*01ec*/ 	.word	0x000002a0


	//   ....[1]....
        /*01f0*/ 	.word	0x000005b0


	//   ....[2]....
        /*01f4*/ 	.word	0x00000690


	//   ....[3]....
        /*01f8*/ 	.word	0x000007d0


	//   ....[4]....
        /*01fc*/ 	.word	0x000007f0


	//   ....[5]....
        /*0200*/ 	.word	0x00000810


	//   ....[6]....
        /*0204*/ 	.word	0x00000830


	//   ....[7]....
        /*0208*/ 	.word	0x00000850


	//----- nvinfo : EIATTR_EXIT_INSTR_OFFSETS
	.align		4
.L_371:
        /*020c*/ 	.byte	0x04, 0x1c
        /*020e*/ 	.short	(.L_373 - .L_372)


	//   ....[0]....
.L_372:
        /*0210*/ 	.word	0x00000d30


	//   ....[1]....
        /*0214*/ 	.word	0x00000f50


	//----- nvinfo : EIATTR_CRS_STACK_SIZE
	.align		4
.L_373:
        /*0218*/ 	.byte	0x04, 0x1e
        /*021a*/ 	.short	(.L_375 - .L_374)
.L_374:
        /*021c*/ 	.word	0x00000000
.L_375:


//--------------------- .nv.info._ZN5flash32prepare_varlen_num_blocks_kernelILi2ELb0EEEviiiPKiS2_S2_S2_S2_S2_iiiiiN7cutlass10FastDivmodES4_PiS5_S5_S5_S5_bbbi --------------------------
	.section	.nv.info._ZN5flash32prepare_varlen_num_blocks_kernelILi2ELb0EEEviiiPKiS2_S2_S2_S2_S2_iiiiiN7cutlass10FastDivmodES4_PiS5_S5_S5_S5_bbbi,"",@"SHT_CUDA_INFO"
	.sectionflags	@""
	.align	4


	//----- nvinfo : EIATTR_CUDA_API_VERSION
	.align		4
        /*0000*/ 	.byte	0x04, 0x37
        /*0002*/ 	.short	(.L_377 - .L_376)
.L_376:
        /*0004*/ 	.word	0x00000082


	//----- nvinfo : EIATTR_SW2861232_WAR
	.align		4
.L_377:
        /*0008*/ 	.byte	0x01, 0x35
	.zero		2


	//----- nvinfo : EIATTR_PARAM_CBANK
	.align		4
        /*000c*/ 	.byte	0x04, 0x0a
        /*000e*/ 	.short	(.L_379 - .L_378)
	.align		4
.L_378:
        /*0010*/ 	.word	index@(.nv.constant0._ZN5flash32prepare_varlen_num_blocks_kernelILi2ELb0EEEviiiPKiS2_S2_S2_S2_S2_iiiiiN7cutlass10FastDivmodES4_PiS5_S5_S5_S5_bbbi)
        /*0014*/ 	.short	0x0160
        /*0016*/ 	.short	0x00a0


	//----- nvinfo : EIATTR_CBANK_PARAM_SIZE
	.align		4
.L_379:
        /*0018*/ 	.byte	0x03, 0x19
        /*001a*/ 	.short	0x00a0


	//----- nvinfo : EIATTR_KPARAM_INFO
	.align		4
        /*001c*/ 	.byte	0x04, 0x17
        /*001e*/ 	.short	(.L_381 - .L_380)
.L_380:
        /*0020*/ 	.word	0x00000000
        /*0024*/ 	.short	0x0018
        /*0026*/ 	.short	0x009c
        /*0028*/ 	.byte	0x00, 0xf0, 0x11, 0x00


	//----- nvinfo : EIATTR_KPARAM_INFO
	.align		4
.L_381:
        /*002c*/ 	.byte	0x04, 0x17
        /*002e*/ 	.short	(.L_383 - .L_382)
.L_382:
        /*0030*/ 	.word	0x00000000
        /*0034*/ 	.short	0x0017
        /*0036*/ 	.short	0x009a
        /*0038*/ 	.byte	0x00, 0xf0, 0x05, 0x00


	//----- nvinfo : EIATTR_KPARAM_INFO
	.align		4
.L_383:
        /*003c*/ 	.byte	0x04, 0x17
        /*003e*/ 	.short	(.L_385 - .L_384)
.L_384:
        /*0040*/ 	.word	0x00000000
        /*0044*/ 	.short	0x0016
        /*0046*/ 	.short	0x0099
        /*0048*/ 	.byte	0x00, 0xf0, 0x05, 0x00


	//----- nvinfo : EIATTR_KPARAM_INFO
	.align		4
.L_385:
        /*004c*/ 	.byte	0x04, 0x17
        /*004e*/ 	.short	(.L_387 - .L_386)
.L_386:
        /*0050*/ 	.word	0x00000000
        /*0054*/ 	.short	0x0015
        /*0056*/ 	.short	0x0098
        /*0058*/ 	.byte	0x00, 0xf0, 0x05, 0x00


	//----- nvinfo : EIATTR_KPARAM_INFO
	.align		4
.L_387:
        /*005c*/ 	.byte	0x04, 0x17
        /*005e*/ 	.short	(.L_389 - .L_388)
.L_388:
        /*0060*/ 	.word	0x00000000
        /*0064*/ 	.short	0x0014
        /*0066*/ 	.short	0x0090
        /*0068*/ 	.byte	0x00, 0xf0, 0x21, 0x00


	//----- nvinfo : EIATTR_KPARAM_INFO
	.align		4
.L_389:
        /*006c*/ 	.byte	0x04, 0x17
        /*006e*/ 	.short	(.L_391 - .L_390)
.L_390:
        /*0070*/ 	.word	0x00000000
        /*0074*/ 	.short	0x0013
        /*0076*/ 	.short	0x0088
        /*0078*/ 	.byte	0x00, 0xf0, 0x21, 0x00


	//----- nvinfo : EIATTR_KPARAM_INFO
	.align		4
.L_391:
        /*007c*/ 	.byte	0x04, 0x17
        /*007e*/ 	.short	(.L_393 - .L_392)
.L_392:
        /*0080*/ 	.word	0x00000000
        /*0084*/ 	.short	0x0012
        /*0086*/ 	.short	0x0080
        /*0088*/ 	.byte	0x00, 0xf0, 0x21, 0x00


	//----- nvinfo : EIATTR_KPARAM_INFO
	.align		4
.L_393:
        /*008c*/ 	.byte	0x04, 0x17
        /*008e*/ 	.short	(.L_395 - .L_394)
.L_394:
        /*0090*/ 	.word	0x00000000
        /*0094*/ 	.short	0x0011
        /*0096*/ 	.short	0x0078
        /*0098*/ 	.byte	0x00, 0xf0, 0x21, 0x00


	//----- nvinfo : EIATTR_KPARAM_INFO
	.align		4
.L_395:
        /*009c*/ 	.byte	0x04, 0x17
        /*009e*/ 	.short	(.L_397 - .L_396)
.L_396:
        /*00a0*/ 	.word	0x00000000
        /*00a4*/ 	.short	0x0010
        /*00a6*/ 	.short	0x0070
        /*00a8*/ 	.byte	0x00, 0xf0, 0x21, 0x00


	//----- nvinfo : EIATTR_KPARAM_INFO
	.align		4
.L_397:
        /*00ac*/ 	.byte	0x04, 0x17
        /*00ae*/ 	.short	(.L_399 - .L_398)
.L_398:
        /*00b0*/ 	.word	0x00000000
        /*00b4*/ 	.short	0x000f
        /*00b6*/ 	.short	0x0060
        /*00b8*/ 	.byte	0x00, 0xf0, 0x31, 0x00


	//----- nvinfo : EIATTR_KPARAM_INFO
	.align		4
.L_399:
        /*00bc*/ 	.byte	0x04, 0x17
        /*00be*/ 	.short	(.L_401 - .L_400)
.L_400:
        /*00c0*/ 	.word	0x00000000
        /*00c4*/ 	.short	0x000e
        /*00c6*/ 	.short	0x0054
        /*00c8*/ 	.byte	0x00, 0xf0, 0x31, 0x00


	//----- nvinfo : EIATTR_KPARAM_INFO
	.align		4
.L_401:
        /*00cc*/ 	.byte	0x04, 0x17
        /*00ce*/ 	.short	(.L_403 - .L_402)
.L_402:
        /*00d0*/ 	.word	0x00000000
        /*00d4*/ 	.short	0x000d
        /*00d6*/ 	.short	0x0050
        /*00d8*/ 	.byte	0x00, 0xf0, 0x11, 0x00


	//----- nvinfo : EIATTR_KPARAM_INFO
	.align		4
.L_403:
        /*00dc*/ 	.byte	0x04, 0x17
        /*00de*/ 	.short	(.L_405 - .L_404)
.L_404:
        /*00e0*/ 	.word	0x00000000
        /*00e4*/ 	.short	0x000c
        /*00e6*/ 	.short	0x004c
        /*00e8*/ 	.byte	0x00, 0xf0, 0x11, 0x00


	//----- nvinfo : EIATTR_KPARAM_INFO
	.align		4
.L_405:
        /*00ec*/ 	.byte	0x04, 0x17
        /*00ee*/ 	.short	(.L_407 - .L_406)
.L_406:
        /*00f0*/ 	.word	0x00000000
        /*00f4*/ 	.short	0x000b
        /*00f6*/ 	.short	0x0048
        /*00f8*/ 	.byte	0x00, 0xf0, 0x11, 0x00


	//----- nvinfo : EIATTR_KPARAM_INFO
	.align		4
.L_407:
        /*00fc*/ 	.byte	0x04, 0x17
        /*00fe*/ 	.short	(.L_409 - .L_408)
.L_408:
        /*0100*/ 	.word	0x00000000
        /*0104*/ 	.short	0x000a
        /*0106*/ 	.short	0x0044
        /*0108*/ 	.byte	0x00, 0xf0, 0x11, 0x00


	//----- nvinfo : EIATTR_KPARAM_INFO
	.align		4
.L_409:
        /*010c*/ 	.byte	0x04, 0x17
        /*010e*/ 	.short	(.L_411 - .L_410)
.L_410:
        /*0110*/ 	.word	0x00000000
        /*0114*/ 	.short	0x0009
        /*0116*/ 	.short	0x0040
        /*0118*/ 	.byte	0x00, 0xf0, 0x11, 0x00


	//----- nvinfo : EIATTR_KPARAM_INFO
	.align		4
.L_411:
        /*011c*/ 	.byte	0x04, 0x17
        /*011e*/ 	.short	(.L_413 - .L_412)
.L_412:
        /*0120*/ 	.word	0x00000000
        /*0124*/ 	.short	0x0008
        /*0126*/ 	.short	0x0038
        /*0128*/ 	.byte	0x00, 0xf0, 0x21, 0x00


	//----- nvinfo : EIATTR_KPARAM_INFO
	.align		4
.L_413:
        /*012c*/ 	.byte	0x04, 0x17
        /*012e*/ 	.short	(.L_415 - .L_414)
.L_414:
        /*0130*/ 	.word	0x00000000
        /*0134*/ 	.short	0x0007
        /*0136*/ 	.short	0x0030
        /*0138*/ 	.byte	0x00, 0xf0, 0x21, 0x00


	//----- nvinfo : EIATTR_KPARAM_INFO
	.align		4
.L_415:
        /*013c*/ 	.byte	0x04, 0x17
        /*013e*/ 	.short	(.L_417 - .L_416)
.L_416:
        /*0140*/ 	.word	0x00000000
        /*0144*/ 	.short	0x0006
        /*0146*/ 	.short	0x0028
        /*0148*/ 	.byte	0x00, 0xf0, 0x21, 0x00


	//----- nvinfo : EIATTR_KPARAM_INFO
	.align		4
.L_417:
        /*014c*/ 	.byte	0x04, 0x17
        /*014e*/ 	.short	(.L_419 - .L_418)
.L_418:
        /*0150*/ 	.word	0x00000000
        /*0154*/ 	.short	0x0005
        /*0156*/ 	.short	0x0020
        /*0158*/ 	.byte	0x00, 0xf0, 0x21, 0x00


	//----- nvinfo : EIATTR_KPARAM_INFO
	.align		4
.L_419:
        /*015c*/ 	.byte	0x04, 0x17
        /*015e*/ 	.short	(.L_421 - .L_420)
.L_420:
        /*0160*/ 	.word	0x00000000
        /*0164*/ 	.short	0x0004
        /*0166*/ 	.short	0x0018
        /*0168*/ 	.byte	0x00, 0xf0, 0x21, 0x00


	//----- nvinfo : EIATTR_KPARAM_INFO
	.align		4
.L_421:
        /*016c*/ 	.byte	0x04, 0x17
        /*016e*/ 	.short	(.L_423 - .L_422)
.L_422:
        /*0170*/ 	.word	0x00000000
        /*0174*/ 	.short	0x0003
        /*0176*/ 	.short	0x0010
        /*0178*/ 	.byte	0x00, 0xf0, 0x21, 0x00


	//----- nvinfo : EIATTR_KPARAM_INFO
	.align		4
.L_423:
        /*017c*/ 	.byte	0x04, 0x17
        /*017e*/ 	.short	(.L_425 - .L_424)
.L_424:
        /*0180*/ 	.word	0x00000000
        /*0184*/ 	.short	0x0002
        /*0186*/ 	.short	0x0008
        /*0188*/ 	.byte	0x00, 0xf0, 0x11, 0x00


	//----- nvinfo : EIATTR_KPARAM_INFO
	.align		4
.L_425:
        /*018c*/ 	.byte	0x04, 0x17
        /*018e*/ 	.short	(.L_427 - .L_426)
.L_426:
        /*0190*/ 	.word	0x00000000
        /*0194*/ 	.short	0x0001
        /*0196*/ 	.short	0x0004
        /*0198*/ 	.byte	0x00, 0xf0, 0x11, 0x00


	//----- nvinfo : EIATTR_KPARAM_INFO
	.align		4
.L_427:
        /*019c*/ 	.byte	0x04, 0x17
        /*019e*/ 	.short	(.L_429 - .L_428)
.L_428:
        /*01a0*/ 	.word	0x00000000
        /*01a4*/ 	.short	0x0000
        /*01a6*/ 	.short	0x0000
        /*01a8*/ 	.byte	0x00, 0xf0, 0x11, 0x00


	//----- nvinfo : EIATTR_MAXREG_COUNT
	.align		4
.L_429:
        /*01ac*/ 	.byte	0x03, 0x1b
        /*01ae*/ 	.short	0x00ff


	//----- nvinfo : EIATTR_NUM_BARRIERS
	.align		4
        /*01b0*/ 	.byte	0x02, 0x4c
        /*01b2*/ 	.byte	0x01
	.zero		1


	//----- nvinfo : EIATTR_MERCURY_ISA_VERSION
	.align		4
        /*01b4*/ 	.byte	0x03, 0x5f
        /*01b6*/ 	.short	0x0000


	//----- nvinfo : EIATTR_INT_WARP_WIDE_INSTR_OFFSETS
	.align		4
        /*01b8*/ 	.byte	0x04, 0x31
        /*01ba*/ 	.short	(.L_431 - .L_430)


	//   ....[0]....
.L_430:
        /*01bc*/ 	.word	0x00000890


	//   ....[1]....
        /*01c0*/ 	.word	0x000008a0


	//----- nvinfo : EIATTR_COOP_GROUP_MASK_REGIDS
	.align		4
.L_431:
        /*01c4*/ 	.byte	0x04, 0x29
        /*01c6*/ 	.short	(.L_433 - .L_432)


	//   ....[0]....
.L_432:
        /*01c8*/ 	.word	0xffffffff


	//   ....[1]....
        /*01cc*/ 	.word	0xffffffff


	//   ....[2]....
        /*01d0*/ 	.word	0xffffffff


	//   ....[3]....
        /*01d4*/ 	.word	0xffffffff


	//   ....[4]....
        /*01d8*/ 	.word	0xffffffff


	//   ....[5]....
        /*01dc*/ 	.word	0xffffffff


	//   ....[6]....
        /*01e0*/ 	.word	0xffffffff


	//   ....[7]....
        /*01e4*/ 	.word	0xffffffff


	//----- nvinfo : EIATTR_COOP_GROUP_INSTR_OFFSETS
	.align		4
.L_433:
        /*01e8*/ 	.byte	0x04, 0x28
        /*01ea*/ 	.short	(.L_435 - .L_434)


	//   ....[0]....
.L_434:
        /*01ec*/ 	.word	0x000002a0


	//   ....[1]....
        /*01f0*/ 	.word	0x000005b0


	//   ....[2]....
        /*01f4*/ 	.word	0x00000690


	//   ....[3]....
        /*01f8*/ 	.word	0x000007d0


	//   ....[4]....
        /*01fc*/ 	.word	0x000007f0


	//   ....[5]....
        /*0200*/ 	.word	0x00000810


	//   ....[6]....
        /*0204*/ 	.word	0x00000830


	//   ....[7]....
        /*0208*/ 	.word	0x00000850


	//----- nvinfo : EIATTR_EXIT_INSTR_OFFSETS
	.align		4
.L_435:
        /*020c*/ 	.byte	0x04, 0x1c
        /*020e*/ 	.short	(.L_437 - .L_436)


	//   ....[0]....
.L_436:
        /*0210*/ 	.word	0x00000d30


	//   ....[1]....
        /*0214*/ 	.word	0x00000f50


	//----- nvinfo : EIATTR_CRS_STACK_SIZE
	.align		4
.L_437:
        /*0218*/ 	.byte	0x04, 0x1e
        /*021a*/ 	.short	(.L_439 - .L_438)
.L_438:
        /*021c*/ 	.word	0x00000000
.L_439:


//--------------------- .nv.info._ZN5flash32prepare_varlen_num_blocks_kernelILi1ELb0EEEviiiPKiS2_S2_S2_S2_S2_iiiiiN7cutlass10FastDivmodES4_PiS5_S5_S5_S5_bbbi --------------------------
	.section	.nv.info._ZN5flash32prepare_varlen_num_blocks_kernelILi1ELb0EEEviiiPKiS2_S2_S2_S2_S2_iiiiiN7cutlass10FastDivmodES4_PiS5_S5_S5_S5_bbbi,"",@"SHT_CUDA_INFO"
	.sectionflags	@""
	.align	4


	//----- nvinfo : EIATTR_CUDA_API_VERSION
	.align		4
        /*0000*/ 	.byte	0x04, 0x37
        /*0002*/ 	.short	(.L_441 - .L_440)
.L_440:
        /*0004*/ 	.word	0x00000082


	//----- nvinfo : EIATTR_SW2861232_WAR
	.align		4
.L_441:
        /*0008*/ 	.byte	0x01, 0x35
	.zero		2


	//----- nvinfo : EIATTR_PARAM_CBANK
	.align		4
        /*000c*/ 	.byte	0x04, 0x0a
        /*000e*/ 	.short	(.L_443 - .L_442)
	.align		4
.L_442:
        /*0010*/ 	.word	index@(.nv.constant0._ZN5flash32prepare_varlen_num_blocks_kernelILi1ELb0EEEviiiPKiS2_S2_S2_S2_S2_iiiiiN7cutlass10FastDivmodES4_PiS5_S5_S5_S5_bbbi)
        /*0014*/ 	.short	0x0160
        /*0016*/ 	.short	0x00a0


	//----- nvinfo : EIATTR_CBANK_PARAM_SIZE
	.align		4
.L_443:
        /*0018*/ 	.byte	0x03, 0x19
        /*001a*/ 	.short	0x00a0


	//----- nvinfo : EIATTR_KPARAM_INFO
	.align		4
        /*001c*/ 	.byte	0x04, 0x17
        /*001e*/ 	.short	(.L_445 - .L_444)
.L_444:
        /*0020*/ 	.word	0x00000000
        /*0024*/ 	.short	0x0018
        /*0026*/ 	.short	0x009c
        /*0028*/ 	.byte	0x00, 0xf0, 0x11, 0x00


	//----- nvinfo : EIATTR_KPARAM_INFO
	.align		4
.L_445:
        /*002c*/ 	.byte	0x04, 0x17
        /*002e*/ 	.short	(.L_447 - .L_446)
.L_446:
        /*0030*/ 	.word	0x00000000
        /*0034*/ 	.short	0x0017
        /*0036*/ 	.short	0x009a
        /*0038*/ 	.byte	0x00, 0xf0, 0x05, 0x00


	//----- nvinfo : EIATTR_KPARAM_INFO
	.align		4
.L_447:
        /*003c*/ 	.byte	0x04, 0x17
        /*003e*/ 	.short	(.L_449 - .L_448)
.L_448:
        /*0040*/ 	.word	0x00000000
        /*0044*/ 	.short	0x0016
        /*0046*/ 	.short	0x0099
        /*0048*/ 	.byte	0x00, 0xf0, 0x05, 0x00


	//----- nvinfo : EIATTR_KPARAM_INFO
	.align		4
.L_449:
        /*004c*/ 	.byte	0x04, 0x17
        /*004e*/ 	.short	(.L_451 - .L_450)
.L_450:
        /*0050*/ 	.word	0x00000000
        /*0054*/ 	.short	0x0015
        /*0056*/ 	.short	0x0098
        /*0058*/ 	.byte	0x00, 0xf0, 0x05, 0x00


	//----- nvinfo : EIATTR_KPARAM_INFO
	.align		4
.L_451:
        /*005c*/ 	.byte	0x04, 0x17
        /*005e*/ 	.short	(.L_453 - .L_452)
.L_452:
        /*0060*/ 	.word	0x00000000
        /*0064*/ 	.short	0x0014
        /*0066*/ 	.short	0x0090
        /*0068*/ 	.byte	0x00, 0xf0, 0x21, 0x00


	//----- nvinfo : EIATTR_KPARAM_INFO
	.align		4
.L_453:
        /*006c*/ 	.byte	0x04, 0x17
        /*006e*/ 	.short	(.L_455 - .L_454)
.L_454:
        /*0070*/ 	.word	0x00000000
        /*0074*/ 	.short	0x0013
        /*0076*/ 	.short	0x0088
        /*0078*/ 	.byte	0x00, 0xf0, 0x21, 0x00


	//----- nvinfo : EIATTR_KPARAM_INFO
	.align		4
.L_455:
        /*007c*/ 	.byte	0x04, 0x17
        /*007e*/ 	.short	(.L_457 - .L_456)
.L_456:
        /*0080*/ 	.word	0x00000000
        /*0084*/ 	.short	0x0012
        /*0086*/ 	.short	0x0080
        /*0088*/ 	.byte	0x00, 0xf0, 0x21, 0x00


	//----- nvinfo : EIATTR_KPARAM_INFO
	.align		4
.L_457:
        /*008c*/ 	.byte	0x04, 0x17
        /*008e*/ 	.short	(.L_459 - .L_458)
.L_458:
        /*0090*/ 	.word	0x00000000
        /*0094*/ 	.short	0x0011
        /*0096*/ 	.short	0x0078
        /*0098*/ 	.byte	0x00, 0xf0, 0x21, 0x00


	//----- nvinfo : EIATTR_KPARAM_INFO
	.align		4
.L_459:
        /*009c*/ 	.byte	0x04, 0x17
        /*009e*/ 	.short	(.L_461 - .L_460)
.L_460:
        /*00a0*/ 	.word	0x00000000
        /*00a4*/ 	.short	0x0010
        /*00a6*/ 	.short	0x0070
        /*00a8*/ 	.byte	0x00, 0xf0, 0x21, 0x00


	//----- nvinfo : EIATTR_KPARAM_INFO
	.align		4
.L_461:
        /*00ac*/ 	.byte	0x04, 0x17
        /*00ae*/ 	.short	(.L_463 - .L_462)
.L_462:
        /*00b0*/ 	.word	0x00000000
        /*00b4*/ 	.short	0x000f
        /*00b6*/ 	.short	0x0060
        /*00b8*/ 	.byte	0x00, 0xf0, 0x31, 0x00


	//----- nvinfo : EIATTR_KPARAM_INFO
	.align		4
.L_463:
        /*00bc*/ 	.byte	0x04, 0x17
        /*00be*/ 	.short	(.L_465 - .L_464)
.L_464:
        /*00c0*/ 	.word	0x00000000
        /*00c4*/ 	.short	0x000e
        /*00c6*/ 	.short	0x0054
        /*00c8*/ 	.byte	0x00, 0xf0, 0x31, 0x00


	//----- nvinfo : EIATTR_KPARAM_INFO
	.align		4
.L_465:
        /*00cc*/ 	.byte	0x04, 0x17
        /*00ce*/ 	.short	(.L_467 - .L_466)
.L_466:
        /*00d0*/ 	.word	0x00000000
        /*00d4*/ 	.short	0x000d
        /*00d6*/ 	.short	0x0050
        /*00d8*/ 	.byte	0x00, 0xf0, 0x11, 0x00


	//----- nvinfo : EIATTR_KPARAM_INFO
	.align		4
.L_467:
        /*00dc*/ 	.byte	0x04, 0x17
        /*00de*/ 	.short	(.L_469 - .L_468)
.L_468:
        /*00e0*/ 	.word	0x00000000
        /*00e4*/ 	.short	0x000c
        /*00e6*/ 	.short	0x004c
        /*00e8*/ 	.byte	0x00, 0xf0, 0x11, 0x00


	//----- nvinfo : EIATTR_KPARAM_INFO
	.align		4
.L_469:
        /*00ec*/ 	.byte	0x04, 0x17
        /*00ee*/ 	.short	(.L_471 - .L_470)
.L_470:
        /*00f0*/ 	.word	0x00000000
        /*00f4*/ 	.short	0x000b
        /*00f6*/ 	.short	0x0048
        /*00f8*/ 	.byte	0x00, 0xf0, 0x11, 0x00


	//----- nvinfo : EIATTR_KPARAM_INFO
	.align		4
.L_471:
        /*00fc*/ 	.byte	0x04, 0x17
        /*00fe*/ 	.short	(.L_473 - .L_472)
.L_472:
        /*0100*/ 	.word	0x00000000
        /*0104*/ 	.short	0x000a
        /*0106*/ 	.short	0x0044
        /*0108*/ 	.byte	0x00, 0xf0, 0x11, 0x00


	//----- nvinfo : EIATTR_KPARAM_INFO
	.align		4
.L_473:
        /*010c*/ 	.byte	0x04, 0x17
        /*010e*/ 	.short	(.L_475 - .L_474)
.L_474:
        /*0110*/ 	.word	0x00000000
        /*0114*/ 	.short	0x0009
        /*0116*/ 	.short	0x0040
        /*0118*/ 	.byte	0x00, 0xf0, 0x11, 0x00


	//----- nvinfo : EIATTR_KPARAM_INFO
	.align		4
.L_475:
        /*011c*/ 	.byte	0x04, 0x17
        /*011e*/ 	.short	(.L_477 - .L_476)
.L_476:
        /*0120*/ 	.word	0x00000000
        /*0124*/ 	.short	0x0008
        /*0126*/ 	.short	0x0038
        /*0128*/ 	.byte	0x00, 0xf0, 0x21, 0x00


	//----- nvinfo : EIATTR_KPARAM_INFO
	.align		4
.L_477:
        /*012c*/ 	.byte	0x04, 0x17
        /*012e*/ 	.short	(.L_479 - .L_478)
.L_478:
        /*0130*/ 	.word	0x00000000
        /*0134*/ 	.short	0x0007
        /*0136*/ 	.short	0x0030
        /*0138*/ 	.byte	0x00, 0xf0, 0x21, 0x00


	//----- nvinfo : EIATTR_KPARAM_INFO
	.align		4
.L_479:
        /*013c*/ 	.byte	0x04, 0x17
        /*013e*/ 	.short	(.L_481 - .L_480)
.L_480:
        /*0140*/ 	.word	0x00000000
        /*0144*/ 	.short	0x0006
        /*0146*/ 	.short	0x0028
        /*0148*/ 	.byte	0x00, 0xf0, 0x21, 0x00


	//----- nvinfo : EIATTR_KPARAM_INFO
	.align		4
.L_481:
        /*014c*/ 	.byte	0x04, 0x17
        /*014e*/ 	.short	(.L_483 - .L_482)
.L_482:
        /*0150*/ 	.word	0x00000000
        /*0154*/ 	.short	0x0005
        /*0156*/ 	.short	0x0020
        /*0158*/ 	.byte	0x00, 0xf0, 0x21, 0x00


	//----- nvinfo : EIATTR_KPARAM_INFO
	.align		4
.L_483:
        /*015c*/ 	.byte	0x04, 0x17
        /*015e*/ 	.short	(.L_485 - .L_484)
.L_484:
        /*0160*/ 	.word	0x00000000
        /*0164*/ 	.short	0x0004
        /*0166*/ 	.short	0x0018
        /*0168*/ 	.byte	0x00, 0xf0, 0x21, 0x00


	//----- nvinfo : EIATTR_KPARAM_INFO
	.align		4
.L_485:
        /*016c*/ 	.byte	0x04, 0x17
        /*016e*/ 	.short	(.L_487 - .L_486)
.L_486:
        /*0170*/ 	.word	0x00000000
        /*0174*/ 	.short	0x0003
        /*0176*/ 	.short	0x0010
        /*0178*/ 	.byte	0x00, 0xf0, 0x21, 0x00


	//----- nvinfo : EIATTR_KPARAM_INFO
	.align		4
.L_487:
        /*017c*/ 	.byte	0x04, 0x17
        /*017e*/ 	.short	(.L_489 - .L_488)
.L_488:
        /*0180*/ 	.word	0x00000000
        /*0184*/ 	.short	0x0002
        /*0186*/ 	.short	0x0008
        /*0188*/ 	.byte	0x00, 0xf0, 0x11, 0x00


	//----- nvinfo : EIATTR_KPARAM_INFO
	.align		4
.L_489:
        /*018c*/ 	.byte	0x04, 0x17
        /*018e*/ 	.short	(.L_491 - .L_490)
.L_490:
        /*0190*/ 	.word	0x00000000
        /*0194*/ 	.short	0x0001
        /*0196*/ 	.short	0x0004
        /*0198*/ 	.byte	0x00, 0xf0, 0x11, 0x00


	//----- nvinfo : EIATTR_KPARAM_INFO
	.align		4
.L_491:
        /*019c*/ 	.byte	0x04, 0x17
        /*019e*/ 	.short	(.L_493 - .L_492)
.L_492:
        /*01a0*/ 	.word	0x00000000
        /*01a4*/ 	.short	0x0000
        /*01a6*/ 	.short	0x0000
        /*01a8*/ 	.byte	0x00, 0xf0, 0x11, 0x00


	//----- nvinfo : EIATTR_MAXREG_COUNT
	.align		4
.L_493:
        /*01ac*/ 	.byte	0x03, 0x1b
        /*01ae*/ 	.short	0x00ff


	//----- nvinfo : EIATTR_NUM_BARRIERS
	.align		4
        /*01b0*/ 	.byte	0x02, 0x4c
        /*01b2*/ 	.byte	0x01
	.zero		1


	//----- nvinfo : EIATTR_MERCURY_ISA_VERSION
	.align		4
        /*01b4*/ 	.byte	0x03, 0x5f
        /*01b6*/ 	.short	0x0000


	//----- nvinfo : EIATTR_INT_WARP_WIDE_INSTR_OFFSETS
	.align		4
        /*01b8*/ 	.byte	0x04, 0x31
        /*01ba*/ 	.short	(.L_495 - .L_494)


	//   ....[0]....
.L_494:
        /*01bc*/ 	.word	0x00000890


	//   ....[1]....
        /*01c0*/ 	.word	0x000008a0


	//----- nvinfo : EIATTR_COOP_GROUP_MASK_REGIDS
	.align		4
.L_495:
        /*01c4*/ 	.byte	0x04, 0x29
        /*01c6*/ 	.short	(.L_497 - .L_496)


	//   ....[0]....
.L_496:
        /*01c8*/ 	.word	0xffffffff


	//   ....[1]....
        /*01cc*/ 	.word	0xffffffff


	//   ....[2]....
        /*01d0*/ 	.word	0xffffffff


	//   ....[3]....
        /*01d4*/ 	.word	0xffffffff


	//   ....[4]....
        /*01d8*/ 	.word	0xffffffff


	//   ....[5]....
        /*01dc*/ 	.word	0xffffffff


	//   ....[6]....
        /*01e0*/ 	.word	0xffffffff


	//   ....[7]....
        /*01e4*/ 	.word	0xffffffff


	//----- nvinfo : EIATTR_COOP_GROUP_INSTR_OFFSETS
	.align		4
.L_497:
        /*01e8*/ 	.byte	0x04, 0x28
        /*01ea*/ 	.short	(.L_499 - .L_498)


	//   ....[0]....
.L_498:
        /*01ec*/ 	.word	0x000002a0


	//   ....[1]....
        /*01f0*/ 	.word	0x000005b0


	//   ....[2]....
        /*01f4*/ 	.word	0x00000690


	//   ....[3]....
        /*01f8*/ 	.word	0x000007d0


	//   ....[4]....
        /*01fc*/ 	.word	0x000007f0


	//   ....[5]....
        /*0200*/ 	.word	0x00000810


	//   ....[6]....
        /*0204*/ 	.word	0x00000830


	//   ....[7]....
        /*0208*/ 	.word	0x00000850


	//----- nvinfo : EIATTR_EXIT_INSTR_OFFSETS
	.align		4
.L_499:
        /*020c*/ 	.byte	0x04, 0x1c
        /*020e*/ 	.short	(.L_501 - .L_500)


	//   ....[0]....
.L_500:
        /*0210*/ 	.word	0x00000d30


	//   ....[1]....
        /*0214*/ 	.word	0x00000f50


	//----- nvinfo : EIATTR_CRS_STACK_SIZE
	.align		4
.L_501:
        /*0218*/ 	.byte	0x04, 0x1e
        /*021a*/ 	.short	(.L_503 - .L_502)
.L_502:
        /*021c*/ 	.word	0x00000000
.L_503:


//--------------------- .nv.info._ZN5flash32prepare_varlen_num_blocks_kernelILi32ELb1EEEviiiPKiS2_S2_S2_S2_S2_iiiiiN7cutlass10FastDivmodES4_PiS5_S5_S5_S5_bbbi --------------------------
	.section	.nv.info._ZN5flash32prepare_varlen_num_blocks_kernelILi32ELb1EEEviiiPKiS2_S2_S2_S2_S2_iiiiiN7cutlass10FastDivmodES4_PiS5_S5_S5_S5_bbbi,"",@"SHT_CUDA_INFO"
	.sectionflags	@""
	.align	4


	//----- nvinfo : EIATTR_CUDA_API_VERSION
	.align		4
        /*0000*/ 	.byte	0x04, 0x37
        /*0002*/ 	.short	(.L_505 - .L_504)
.L_504:
        /*0004*/ 	.word	0x00000082


	//----- nvinfo : EIATTR_SW2861232_WAR
	.align		4
.L_505:
        /*0008*/ 	.byte	0x01, 0x35
	.zero		2


	//----- nvinfo : EIATTR_PARAM_CBANK
	.align		4
        /*000c*/ 	.byte	0x04, 0x0a
        /*000e*/ 	.short	(.L_507 - .L_506)
	.align		4
.L_506:
        /*0010*/ 	.word	index@(.nv.constant0._ZN5flash32prepare_varlen_num_blocks_kernelILi32ELb1EEEviiiPKiS2_S2_S2_S2_S2_iiiiiN7cutlass10FastDivmodES4_PiS5_S5_S5_S5_bbbi)
        /*0014*/ 	.short	0x0160
        /*0016*/ 	.short	0x00a0


	//----- nvinfo : EIATTR_CBANK_PARAM_SIZE
	.align		4
.L_507:
        /*0018*/ 	.byte	0x03, 0x19
        /*001a*/ 	.short	0x00a0


	//----- nvinfo : EIATTR_KPARAM_INFO
	.align		4
        /*001c*/ 	.byte	0x04, 0x17
        /*001e*/ 	.short	(.L_509 - .L_508)
.L_508:
        /*0020*/ 	.word	0x00000000
        /*0024*/ 	.short	0x0018
        /*0026*/ 	.short	0x009c
        /*0028*/ 	.byte	0x00, 0xf0, 0x11, 0x00


	//----- nvinfo : EIATTR_KPARAM_INFO
	.align		4
.L_509:
        /*002c*/ 	.byte	0x04, 0x17
        /*002e*/ 	.short	(.L_511 - .L_510)
.L_510:
        /*0030*/ 	.word	0x00000000
        /*0034*/ 	.short	0x0017
        /*0036*/ 	.short	0x009a
        /*0038*/ 	.byte	0x00, 0xf0, 0x05, 0x00


	//----- nvinfo : EIATTR_KPARAM_INFO
	.align		4
.L_511:
        /*003c*/ 	.byte	0x04, 0x17
        /*003e*/ 	.short	(.L_513 - .L_512)
.L_512:
        /*0040*/ 	.word	0x00000000
        /*0044*/ 	.short	0x0016
        /*0046*/ 	.short	0x0099
        /*0048*/ 	.byte	0x00, 0xf0, 0x05, 0x00


	//----- nvinfo : EIATTR_KPARAM_INFO
	.align		4
.L_513:
        /*004c*/ 	.byte	0x04, 0x17
        /*004e*/ 	.short	(.L_515 - .L_514)
.L_514:
        /*0050*/ 	.word	0x00000000
        /*0054*/ 	.short	0x0015
        /*0056*/ 	.short	0x0098
        /*0058*/ 	.byte	0x00, 0xf0, 0x05, 0x00


	//----- nvinfo : EIATTR_KPARAM_INFO
	.align		4
.L_515:
        /*005c*/ 	.byte	0x04, 0x17
        /*005e*/ 	.short	(.L_517 - .L_516)
.L_516:
        /*0060*/ 	.word	0x00000000
        /*0064*/ 	.short	0x0014
        /*0066*/ 	.short	0x0090
        /*0068*/ 	.byte	0x00, 0xf0, 0x21, 0x00


	//----- nvinfo : EIATTR_KPARAM_INFO
	.align		4
.L_517:
        /*006c*/ 	.byte	0x04, 0x17
        /*006e*/ 	.short	(.L_519 - .L_518)
.L_518:
        /*0070*/ 	.word	0x00000000
        /*0074*/ 	.short	0x0013
        /*0076*/ 	.short	0x0088
        /*0078*/ 	.byte	0x00, 0xf0, 0x21, 0x00


	//----- nvinfo : EIATTR_KPARAM_INFO
	.align		4
.L_519:
        /*007c*/ 	.byte	0x04, 0x17
        /*007e*/ 	.short	(.L_521 - .L_520)
.L_520:
        /*0080*/ 	.word	0x00000000
        /*0084*/ 	.short	0x0012
        /*0086*/ 	.short	0x0080
        /*0088*/ 	.byte	0x00, 0xf0, 0x21, 0x00


	//----- nvinfo : EIATTR_KPARAM_INFO
	.align		4
.L_521:
        /*008c*/ 	.byte	0x04, 0x17
        /*008e*/ 	.short	(.L_523 - .L_522)
.L_522:
        /*0090*/ 	.word	0x00000000
        /*0094*/ 	.short	0x0011
        /*0096*/ 	.short	0x0078
        /*0098*/ 	.byte	0x00, 0xf0, 0x21, 0x00


	//----- nvinfo : EIATTR_KPARAM_INFO
	.align		4
.L_523:
        /*009c*/ 	.byte	0x04, 0x17
        /*009e*/ 	.short	(.L_525 - .L_524)
.L_524:
        /*00a0*/ 	.word	0x00000000
        /*00a4*/ 	.short	0x0010
        /*00a6*/ 	.short	0x0070
        /*00a8*/ 	.byte	0x00, 0xf0, 0x21, 0x00


	//----- nvinfo : EIATTR_KPARAM_INFO
	.align		4
.L_525:
        /*00ac*/ 	.byte	0x04, 0x17
        /*00ae*/ 	.short	(.L_527 - .L_526)
.L_526:
        /*00b0*/ 	.word	0x00000000
        /*00b4*/ 	.short	0x000f
        /*00b6*/ 	.short	0x0060
        /*00b8*/ 	.byte	0x00, 0xf0, 0x31, 0x00


	//----- nvinfo : EIATTR_KPARAM_INFO
	.align		4
.L_527:
        /*00bc*/ 	.byte	0x04, 0x17
        /*00be*/ 	.short	(.L_529 - .L_528)
.L_528:
        /*00c0*/ 	.word	0x00000000
        /*00c4*/ 	.short	0x000e
        /*00c6*/ 	.short	0x0054
        /*00c8*/ 	.byte	0x00, 0xf0, 0x31, 0x00


	//----- nvinfo : EIATTR_KPARAM_INFO
	.align		4
.L_529:
        /*00cc*/ 	.byte	0x04, 0x17
        /*00ce*/ 	.short	(.L_531 - .L_530)
.L_530:
        /*00d0*/ 	.word	0x00000000
        /*00d4*/ 	.short	0x000d
        /*00d6*/ 	.short	0x0050
        /*00d8*/ 	.byte	0x00, 0xf0, 0x11, 0x00


	//----- nvinfo : EIATTR_KPARAM_INFO
	.align		4
.L_531:
        /*00dc*/ 	.byte	0x04, 0x17
        /*00de*/ 	.short	(.L_533 - .L_532)
.L_532:
        /*00e0*/ 	.word	0x00000000
        /*00e4*/ 	.short	0x000c
        /*00e6*/ 	.short	0x004c
        /*00e8*/ 	.byte	0x00, 0xf0, 0x11, 0x00


	//----- nvinfo : EIATTR_KPARAM_INFO
	.align		4
.L_533:
        /*00ec*/ 	.byte	0x04, 0x17
        /*00ee*/ 	.short	(.L_535 - .L_534)
.L_534:
        /*00f0*/ 	.word	0x00000000
        /*00f4*/ 	.short	0x000b
        /*00f6*/ 	.short	0x0048
        /*00f8*/ 	.byte	0x00, 0xf0, 0x11, 0x00


	//----- nvinfo : EIATTR_KPARAM_INFO
	.align		4
.L_535:
        /*00fc*/ 	.byte	0x04, 0x17
        /*00fe*/ 	.short	(.L_537 - .L_536)
.L_536:
        /*0100*/ 	.word	0x00000000
        /*0104*/ 	.short	0x000a
        /*0106*/ 	.short	0x0044
        /*0108*/ 	.byte	0x00, 0xf0, 0x11, 0x00


	//----- nvinfo : EIATTR_KPARAM_INFO
	.align		4
.L_537:
        /*010c*/ 	.byte	0x04, 0x17
        /*010e*/ 	.short	(.L_539 - .L_538)
.L_538:
        /*0110*/ 	.word	0x00000000
        /*0114*/ 	.short	0x0009
        /*0116*/ 	.short	0x0040
        /*0118*/ 	.byte	0x00, 0xf0, 0x11, 0x00


	//----- nvinfo : EIATTR_KPARAM_INFO
	.align		4
.L_539:
        /*011c*/ 	.byte	0x04, 0x17
        /*011e*/ 	.short	(.L_541 - .L_540)
.L_540:
        /*0120*/ 	.word	0x00000000
        /*0124*/ 	.short	0x0008
        /*0126*/ 	.short	0x0038
        /*0128*/ 	.byte	0x00, 0xf0, 0x21, 0x00


	//----- nvinfo : EIATTR_KPARAM_INFO
	.align		4
.L_541:
        /*012c*/ 	.byte	0x04, 0x17
        /*012e*/ 	.short	(.L_543 - .L_542)
.L_542:
        /*0130*/ 	.word	0x00000000
        /*0134*/ 	.short	0x0007
        /*0136*/ 	.short	0x0030
        /*0138*/ 	.byte	0x00, 0xf0, 0x21, 0x00


	//----- nvinfo : EIATTR_KPARAM_INFO
	.align		4
.L_543:
        /*013c*/ 	.byte	0x04, 0x17
        /*013e*/ 	.short	(.L_545 - .L_544)
.L_544:
        /*0140*/ 	.word	0x00000000
        /*0144*/ 	.short	0x0006
        /*0146*/ 	.short	0x0028
        /*0148*/ 	.byte	0x00, 0xf0, 0x21, 0x00


	//----- nvinfo : EIATTR_KPARAM_INFO
	.align		4
.L_545:
        /*014c*/ 	.byte	0x04, 0x17
        /*014e*/ 	.short	(.L_547 - .L_546)
.L_546:
        /*0150*/ 	.word	0x00000000
        /*0154*/ 	.short	0x0005
        /*0156*/ 	.short	0x0020
        /*0158*/ 	.byte	0x00, 0xf0, 0x21, 0x00


	//----- nvinfo : EIATTR_KPARAM_INFO
	.align		4
.L_547:
        /*015c*/ 	.byte	0x04, 0x17
        /*015e*/ 	.short	(.L_549 - .L_548)
.L_548:
        /*0160*/ 	.word	0x00000000
        /*0164*/ 	.short	0x0004
        /*0166*/ 	.short	0x0018
        /*0168*/ 	.byte	0x00, 0xf0, 0x21, 0x00


	//----- nvinfo : EIATTR_KPARAM_INFO
	.align		4
.L_549:
        /*016c*/ 	.byte	0x04, 0x17
        /*016e*/ 	.short	(.L_551 - .L_550)
.L_550:
        /*0170*/ 	.word	0x00000000
        /*0174*/ 	.short	0x0003
        /*0176*/ 	.short	0x0010
        /*0178*/ 	.byte	0x00, 0xf0, 0x21, 0x00


	//----- nvinfo : EIATTR_KPARAM_INFO
	.align		4
.L_551:
        /*017c*/ 	.byte	0x04, 0x17
        /*017e*/ 	.short	(.L_553 - .L_552)
.L_552:
        /*0180*/ 	.word	0x00000000
        /*0184*/ 	.short	0x0002
        /*0186*/ 	.short	0x0008
        /*0188*/ 	.byte	0x00, 0xf0, 0x11, 0x00


	//----- nvinfo : EIATTR_KPARAM_INFO
	.align		4
.L_553:
        /*018c*/ 	.byte	0x04, 0x17
        /*018e*/ 	.short	(.L_555 - .L_554)
.L_554:
        /*0190*/ 	.word	0x00000000
        /*0194*/ 	.short	0x0001
        /*0196*/ 	.short	0x0004
        /*0198*/ 	.byte	0x00, 0xf0, 0x11, 0x00


	//----- nvinfo : EIATTR_KPARAM_INFO
	.align		4
.L_555:
        /*019c*/ 	.byte	0x04, 0x17
        /*019e*/ 	.short	(.L_557 - .L_556)
.L_556:
        /*01a0*/ 	.word	0x00000000
        /*01a4*/ 	.short	0x0000
        /*01a6*/ 	.short	0x0000
        /*01a8*/ 	.byte	0x00, 0xf0, 0x11, 0x00


	//----- nvinfo : EIATTR_MAXREG_COUNT
	.align		4
.L_557:
        /*01ac*/ 	.byte	0x03, 0x1b
        /*01ae*/ 	.short	0x00ff


	//----- nvinfo : EIATTR_NUM_BARRIERS
	.align		4
        /*01b0*/ 	.byte	0x02, 0x4c
        /*01b2*/ 	.byte	0x01
	.zero		1


	//----- nvinfo : EIATTR_MERCURY_ISA_VERSION
	.align		4
        /*01b4*/ 	.byte	0x03, 0x5f
        /*01b6*/ 	.short	0x0000


	//----- nvinfo : EIATTR_INT_WARP_WIDE_INSTR_OFFSETS
	.align		4
        /*01b8*/ 	.byte	0x04, 0x31
        /*01ba*/ 	.short	(.L_559 - .L_558)


	//   ....[0]....
.L_558:
        /*01bc*/ 	.word	0x000008a0


	//   ....[1]....
        /*01c0*/ 	.word	0x000008b0


	//----- nvinfo : EIATTR_COOP_GROUP_MASK_REGIDS
	.align		4
.L_559:
        /*01c4*/ 	.byte	0x04, 0x29
        /*01c6*/ 	.short	(.L_561 - .L_560)


	//   ....[0]....
.L_560:
        /*01c8*/ 	.word	0xffffffff


	//   ....[1]....
        /*01cc*/ 	.word	0xffffffff


	//   ....[2]....
        /*01d0*/ 	.word	0xffffffff


	//   ....[3]....
        /*01d4*/ 	.word	0xffffffff


	//   ....[4]....
        /*01d8*/ 	.word	0xffffffff


	//   ....[5]....
        /*01dc*/ 	.word	0xffffffff


	//   ....[6]....
        /*01e0*/ 	.word	0xffffffff


	//   ....[7]....
        /*01e4*/ 	.word	0xffffffff


	//----- nvinfo : EIATTR_COOP_GROUP_INSTR_OFFSETS
	.align		4
.L_561:
        /*01e8*/ 	.byte	0x04, 0x28
        /*01ea*/ 	.short	(.L_563 - .L_562)


	//   ....[0]....
.L_562:
        /*01ec*/ 	.word	0x000002b0


	//   ....[1]....
        /*01f0*/ 	.word	0x000005c0


	//   ....[2]....
        /*01f4*/ 	.word	0x000006a0


	//   ....[3]....
        /*01f8*/ 	.word	0x000007e0


	//   ....[4]....
        /*01fc*/ 	.word	0x00000800


	//   ....[5]....
        /*0200*/ 	.word	0x00000820


	//   ....[6]....
        /*0204*/ 	.word	0x00000840


	//   ....[7]....
        /*0208*/ 	.word	0x00000860


	//----- nvinfo : EIATTR_EXIT_INSTR_OFFSETS
	.align		4
.L_563:
        /*020c*/ 	.byte	0x04, 0x1c
        /*020e*/ 	.short	(.L_565 - .L_564)


	//   ....[0]....
.L_564:
        /*0210*/ 	.word	0x00001130


	//   ....[1]....
        /*0214*/ 	.word	0x000013a0


	//----- nvinfo : EIATTR_CRS_STACK_SIZE
	.align		4
.L_565:
        /*0218*/ 	.byte	0x04, 0x1e
        /*021a*/ 	.short	(.L_567 - .L_566)
.L_566:
        /*021c*/ 	.word	0x00000000
.L_567:


//--------------------- .nv.info._ZN5flash32prepare_varlen_num_blocks_kernelILi16ELb1EEEviiiPKiS2_S2_S2_S2_S2_iiiiiN7cutlass10FastDivmodES4_PiS5_S5_S5_S5_bbbi --------------------------
	.section	.nv.info._ZN5flash32prepare_varlen_num_blocks_kernelILi16ELb1EEEviiiPKiS2_S2_S2_S2_S2_iiiiiN7cutlass10FastDivmodES4_PiS5_S5_S5_S5_bbbi,"",@"SHT_CUDA_INFO"
	.sectionflags	@""
	.align	4


	//----- nvinfo : EIATTR_CUDA_API_VERSION
	.align		4
        /*0000*/ 	.byte	0x04, 0x37
        /*0002*/ 	.short	(.L_569 - .L_568)
.L_568:
        /*0004*/ 	.word	0x00000082


	//----- nvinfo : EIATTR_SW2861232_WAR
	.align		4
.L_569:
        /*0008*/ 	.byte	0x01, 0x35
	.zero		2


	//----- nvinfo : EIATTR_PARAM_CBANK
	.align		4
        /*000c*/ 	.byte	0x04, 0x0a
        /*000e*/ 	.short	(.L_571 - .L_570)
	.align		4
.L_570:
        /*0010*/ 	.word	index@(.nv.constant0._ZN5flash32prepare_varlen_num_blocks_kernelILi16ELb1EEEviiiPKiS2_S2_S2_S2_S2_iiiiiN7cutlass10FastDivmodES4_PiS5_S5_S5_S5_bbbi)
        /*0014*/ 	.short	0x0160
        /*0016*/ 	.short	0x00a0


	//----- nvinfo : EIATTR_CBANK_PARAM_SIZE
	.align		4
.L_571:
        /*0018*/ 	.byte	0x03, 0x19
        /*001a*/ 	.short	0x00a0


	//----- nvinfo : EIATTR_KPARAM_INFO
	.align		4
        /*001c*/ 	.byte	0x04, 0x17
        /*001e*/ 	.short	(.L_573 - .L_572)
.L_572:
        /*0020*/ 	.word	0x00000000
        /*0024*/ 	.short	0x0018
        /*0026*/ 	.short	0x009c
        /*0028*/ 	.byte	0x00, 0xf0, 0x11, 0x00


	//----- nvinfo : EIATTR_KPARAM_INFO
	.align		4
.L_573:
        /*002c*/ 	.byte	0x04, 0x17
        /*002e*/ 	.short	(.L_575 - .L_574)
.L_574:
        /*0030*/ 	.word	0x00000000
        /*0034*/ 	.short	0x0017
        /*0036*/ 	.short	0x009a
        /*0038*/ 	.byte	0x00, 0xf0, 0x05, 0x00


	//----- nvinfo : EIATTR_KPARAM_INFO
	.align		4
.L_575:
        /*003c*/ 	.byte	0x04, 0x17
        /*003e*/ 	.short	(.L_577 - .L_576)
.L_576:
        /*0040*/ 	.word	0x00000000
        /*0044*/ 	.short	0x0016
        /*0046*/ 	.short	0x0099
        /*0048*/ 	.byte	0x00, 0xf0, 0x05, 0x00


	//----- nvinfo : EIATTR_KPARAM_INFO
	.align		4
.L_577:
        /*004c*/ 	.byte	0x04, 0x17
        /*004e*/ 	.short	(.L_579 - .L_578)
.L_578:
        /*0050*/ 	.word	0x00000000
        /*0054*/ 	.short	0x0015
        /*0056*/ 	.short	0x0098
        /*0058*/ 	.byte	0x00, 0xf0, 0x05, 0x00


	//----- nvinfo : EIATTR_KPARAM_INFO
	.align		4
.L_579:
        /*005c*/ 	.byte	0x04, 0x17
        /*005e*/ 	.short	(.L_581 - .L_580)
.L_580:
        /*0060*/ 	.word	0x00000000
        /*0064*/ 	.short	0x0014
        /*0066*/ 	.short	0x0090
        /*0068*/ 	.byte	0x00, 0xf0, 0x21, 0x00


	//----- nvinfo : EIATTR_KPARAM_INFO
	.align		4
.L_581:
        /*006c*/ 	.byte	0x04, 0x17
        /*006e*/ 	.short	(.L_583 - .L_582)
.L_582:
        /*0070*/ 	.word	0x00000000
        /*0074*/ 	.short	0x0013
        /*0076*/ 	.short	0x0088
        /*0078*/ 	.byte	0x00, 0xf0, 0x21, 0x00


	//----- nvinfo : EIATTR_KPARAM_INFO
	.align		4
.L_583:
        /*007c*/ 	.byte	0x04, 0x17
        /*007e*/ 	.short	(.L_585 - .L_584)
.L_584:
        /*0080*/ 	.word	0x00000000
        /*0084*/ 	.short	0x0012
        /*0086*/ 	.short	0x0080
        /*0088*/ 	.byte	0x00, 0xf0, 0x21, 0x00


	//----- nvinfo : EIATTR_KPARAM_INFO
	.align		4
.L_585:
        /*008c*/ 	.byte	0x04, 0x17
        /*008e*/ 	.short	(.L_587 - .L_586)
.L_586:
        /*0090*/ 	.word	0x00000000
        /*0094*/ 	.short	0x0011
        /*0096*/ 	.short	0x0078
        /*0098*/ 	.byte	0x00, 0xf0, 0x21, 0x00


	//----- nvinfo : EIATTR_KPARAM_INFO
	.align		4
.L_587:
        /*009c*/ 	.byte	0x04, 0x17
        /*009e*/ 	.short	(.L_589 - .L_588)
.L_588:
        /*00a0*/ 	.word	0x00000000
        /*00a4*/ 	.short	0x0010
        /*00a6*/ 	.short	0x0070
        /*00a8*/ 	.byte	0x00, 0xf0, 0x21, 0x00


	//----- nvinfo : EIATTR_KPARAM_INFO
	.align		4
.L_589:
        /*00ac*/ 	.byte	0x04, 0x17
        /*00ae*/ 	.short	(.L_591 - .L_590)
.L_590:
        /*00b0*/ 	.word	0x00000000
        /*00b4*/ 	.short	0x000f
        /*00b6*/ 	.short	0x0060
        /*00b8*/ 	.byte	0x00, 0xf0, 0x31, 0x00


	//----- nvinfo : EIATTR_KPARAM_INFO
	.align		4
.L_591:
        /*00bc*/ 	.byte	0x04, 0x17
        /*00be*/ 	.short	(.L_593 - .L_592)
.L_592:
        /*00c0*/ 	.word	0x00000000
        /*00c4*/ 	.short	0x000e
        /*00c6*/ 	.short	0x0054
        /*00c8*/ 	.byte	0x00, 0xf0, 0x31, 0x00


	//----- nvinfo : EIATTR_KPARAM_INFO
	.align		4
.L_593:
        /*00cc*/ 	.byte	0x04, 0x17
        /*00ce*/ 	.short	(.L_595 - .L_594)
.L_594:
        /*00d0*/ 	.word	0x00000000
        /*00d4*/ 	.short	0x000d
        /*00d6*/ 	.short	0x0050
        /*00d8*/ 	.byte	0x00, 0xf0, 0x11, 0x00


	//----- nvinfo : EIATTR_KPARAM_INFO
	.align		4
.L_595:
        /*00dc*/ 	.byte	0x04, 0x17
        /*00de*/ 	.short	(.L_597 - .L_596)
.L_596:
        /*00e0*/ 	.word	0x00000000
        /*00e4*/ 	.short	0x000c
        /*00e6*/ 	.short	0x004c
        /*00e8*/ 	.byte	0x00, 0xf0, 0x11, 0x00


	//----- nvinfo : EIATTR_KPARAM_INFO
	.align		4
.L_597:
        /*00ec*/ 	.byte	0x04, 0x17
        /*00ee*/ 	.short	(.L_599 - .L_598)
.L_598:
        /*00f0*/ 	.word	0x00000000
        /*00f4*/ 	.short	0x000b
        /*00f6*/ 	.short	0x0048
        /*00f8*/ 	.byte	0x00, 0xf0, 0x11, 0x00


	//----- nvinfo : EIATTR_KPARAM_INFO
	.align		4
.L_599:
        /*00fc*/ 	.byte	0x04, 0x17
        /*00fe*/ 	.short	(.L_601 - .L_600)
.L_600:
        /*0100*/ 	.word	0x00000000
        /*0104*/ 	.short	0x000a
        /*0106*/ 	.short	0x0044
        /*0108*/ 	.byte	0x00, 0xf0, 0x11, 0x00


	//----- nvinfo : EIATTR_KPARAM_INFO
	.align		4
.L_601:
        /*010c*/ 	.byte	0x04, 0x17
        /*010e*/ 	.short	(.L_603 - .L_602)
.L_602:
        /*0110*/ 	.word	0x00000000
        /*0114*/ 	.short	0x0009
        /*0116*/ 	.short	0x0040
        /*0118*/ 	.byte	0x00, 0xf0, 0x11, 0x00


	//----- nvinfo : EIATTR_KPARAM_INFO
	.align		4
.L_603:
        /*011c*/ 	.byte	0x04, 0x17
        /*011e*/ 	.short	(.L_605 - .L_604)
.L_604:
        /*0120*/ 	.word	0x00000000
        /*0124*/ 	.short	0x0008
        /*0126*/ 	.short	0x0038
        /*0128*/ 	.byte	0x00, 0xf0, 0x21, 0x00


	//----- nvinfo : EIATTR_KPARAM_INFO
	.align		4
.L_605:
        /*012c*/ 	.byte	0x04, 0x17
        /*012e*/ 	.short	(.L_607 - .L_606)
.L_606:
        /*0130*/ 	.word	0x00000000
        /*0134*/ 	.short	0x0007
        /*0136*/ 	.short	0x0030
        /*0138*/ 	.byte	0x00, 0xf0, 0x21, 0x00


	//----- nvinfo : EIATTR_KPARAM_INFO
	.align		4
.L_607:
        /*013c*/ 	.byte	0x04, 0x17
        /*013e*/ 	.short	(.L_609 - .L_608)
.L_608:
        /*0140*/ 	.word	0x00000000
        /*0144*/ 	.short	0x0006
        /*0146*/ 	.short	0x0028
        /*0148*/ 	.byte	0x00, 0xf0, 0x21, 0x00


	//----- nvinfo : EIATTR_KPARAM_INFO
	.align		4
.L_609:
        /*014c*/ 	.byte	0x04, 0x17
        /*014e*/ 	.short	(.L_611 - .L_610)
.L_610:
        /*0150*/ 	.word	0x00000000
        /*0154*/ 	.short	0x0005
        /*0156*/ 	.short	0x0020
        /*0158*/ 	.byte	0x00, 0xf0, 0x21, 0x00


	//----- nvinfo : EIATTR_KPARAM_INFO
	.align		4
.L_611:
        /*015c*/ 	.byte	0x04, 0x17
        /*015e*/ 	.short	(.L_613 - .L_612)
.L_612:
        /*0160*/ 	.word	0x00000000
        /*0164*/ 	.short	0x0004
        /*0166*/ 	.short	0x0018
        /*0168*/ 	.byte	0x00, 0xf0, 0x21, 0x00


	//----- nvinfo : EIATTR_KPARAM_INFO
	.align		4
.L_613:
        /*016c*/ 	.byte	0x04, 0x17
        /*016e*/ 	.short	(.L_615 - .L_614)
.L_614:
        /*0170*/ 	.word	0x00000000
        /*0174*/ 	.short	0x0003
        /*0176*/ 	.short	0x0010
        /*0178*/ 	.byte	0x00, 0xf0, 0x21, 0x00


	//----- nvinfo : EIATTR_KPARAM_INFO
	.align		4
.L_615:
        /*017c*/ 	.byte	0x04, 0x17
        /*017e*/ 	.short	(.L_617 - .L_616)
.L_616:
        /*0180*/ 	.word	0x00000000
        /*0184*/ 	.short	0x0002
        /*0186*/ 	.short	0x0008
        /*0188*/ 	.byte	0x00, 0xf0, 0x11, 0x00


	//----- nvinfo : EIATTR_KPARAM_INFO
	.align		4
.L_617:
        /*018c*/ 	.byte	0x04, 0x17
        /*018e*/ 	.short	(.L_619 - .L_618)
.L_618:
        /*0190*/ 	.word	0x00000000
        /*0194*/ 	.short	0x0001
        /*0196*/ 	.short	0x0004
        /*0198*/ 	.byte	0x00, 0xf0, 0x11, 0x00


	//----- nvinfo : EIATTR_KPARAM_INFO
	.align		4
.L_619:
        /*019c*/ 	.byte	0x04, 0x17
        /*019e*/ 	.short	(.L_621 - .L_620)
.L_620:
        /*01a0*/ 	.word	0x00000000
        /*01a4*/ 	.short	0x0000
        /*01a6*/ 	.short	0x0000
        /*01a8*/ 	.byte	0x00, 0xf0, 0x11, 0x00


	//----- nvinfo : EIATTR_MAXREG_COUNT
	.align		4
.L_621:
        /*01ac*/ 	.byte	0x03, 0x1b
        /*01ae*/ 	.short	0x00ff


	//----- nvinfo : EIATTR_NUM_BARRIERS
	.align		4
        /*01b0*/ 	.byte	0x02, 0x4c
        /*01b2*/ 	.byte	0x01
	.zero		1


	//----- nvinfo : EIATTR_MERCURY_ISA_VERSION
	.align		4
        /*01b4*/ 	.byte	0x03, 0x5f
        /*01b6*/ 	.short	0x0000


	//----- nvinfo : EIATTR_INT_WARP_WIDE_INSTR_OFFSETS
	.align		4
        /*01b8*/ 	.byte	0x04, 0x31
        /*01ba*/ 	.short	(.L_623 - .L_622)


	//   ....[0]....
.L_622:
        /*01bc*/ 	.word	0x000008a0


	//   ....[1]....
        /*01c0*/ 	.word	0x000008b0


	//----- nvinfo : EIATTR_COOP_GROUP_MASK_REGIDS
	.align		4
.L_623:
        /*01c4*/ 	.byte	0x04, 0x29
        /*01c6*/ 	.short	(.L_625 - .L_624)


	//   ....[0]....
.L_624:
        /*01c8*/ 	.word	0xffffffff


	//   ....[1]....
        /*01cc*/ 	.word	0xffffffff


	//   ....[2]....
        /*01d0*/ 	.word	0xffffffff


	//   ....[3]....
        /*01d4*/ 	.word	0xffffffff


	//   ....[4]....
        /*01d8*/ 	.word	0xffffffff


	//   ....[5]....
        /*01dc*/ 	.word	0xffffffff


	//   ....[6]....
        /*01e0*/ 	.word	0xffffffff


	//   ....[7]....
        /*01e4*/ 	.word	0xffffffff


	//----- nvinfo : EIATTR_COOP_GROUP_INSTR_OFFSETS
	.align		4
.L_625:
        /*01e8*/ 	.byte	0x04, 0x28
        /*01ea*/ 	.short	(.L_627 - .L_626)


	//   ....[0]....
.L_626:
        /*01ec*/ 	.word	0x000002b0


	//   ....[1]....
        /*01f0*/ 	.word	0x000005c0


	//   ....[2]....
        /*01f4*/ 	.word	0x000006a0


	//   ....[3]....
        /*01f8*/ 	.word	0x000007e0


	//   ....[4]....
        /*01fc*/ 	.word	0x00000800


	//   ....[5]....
        /*0200*/ 	.word	0x00000820


	//   ....[6]....
        /*0204*/ 	.word	0x00000840


	//   ....[7]....
        /*0208*/ 	.word	0x00000860


	//----- nvinfo : EIATTR_EXIT_INSTR_OFFSETS
	.align		4
.L_627:
        /*020c*/ 	.byte	0x04, 0x1c
        /*020e*/ 	.short	(.L_629 - .L_628)


	//   ....[0]....
.L_628:
        /*0210*/ 	.word	0x00001130


	//   ....[1]....
        /*0214*/ 	.word	0x000013a0


	//----- nvinfo : EIATTR_CRS_STACK_SIZE
	.align		4
.L_629:
        /*0218*/ 	.byte	0x04, 0x1e
        /*021a*/ 	.short	(.L_631 - .L_630)
.L_630:
        /*021c*/ 	.word	0x00000000
.L_631:


//--------------------- .nv.info._ZN5flash32prepare_varlen_num_blocks_kernelILi8ELb1EEEviiiPKiS2_S2_S2_S2_S2_iiiiiN7cutlass10FastDivmodES4_PiS5_S5_S5_S5_bbbi --------------------------
	.section	.nv.info._ZN5flash32prepare_varlen_num_blocks_kernelILi8ELb1EEEviiiPKiS2_S2_S2_S2_S2_iiiiiN7cutlass10FastDivmodES4_PiS5_S5_S5_S5_bbbi,"",@"SHT_CUDA_INFO"
	.sectionflags	@""
	.align	4


	//----- nvinfo : EIATTR_CUDA_API_VERSION
	.align		4
        /*0000*/ 	.byte	0x04, 0x37
        /*0002*/ 	.short	(.L_633 - .L_632)
.L_632:
        /*0004*/ 	.word	0x00000082


	//----- nvinfo : EIATTR_SW2861232_WAR
	.align		4
.L_633:
        /*0008*/ 	.byte	0x01, 0x35
	.zero		2


	//----- nvinfo : EIATTR_PARAM_CBANK
	.align		4
        /*000c*/ 	.byte	0x04, 0x0a
        /*000e*/ 	.short	(.L_635 - .L_634)
	.align		4
.L_634:
        /*0010*/ 	.word	index@(.nv.constant0._ZN5flash32prepare_varlen_num_blocks_kernelILi8ELb1EEEviiiPKiS2_S2_S2_S2_S2_iiiiiN7cutlass10FastDivmodES4_PiS5_S5_S5_S5_bbbi)
        /*0014*/ 	.short	0x0160
        /*0016*/ 	.short	0x00a0


	//----- nvinfo : EIATTR_CBANK_PARAM_SIZE
	.align		4
.L_635:
        /*0018*/ 	.byte	0x03, 0x19
        /*001a*/ 	.short	0x00a0


	//----- nvinfo : EIATTR_KPARAM_INFO
	.align		4
        /*001c*/ 	.byte	0x04, 0x17
        /*001e*/ 	.short	(.L_637 - .L_636)
.L_636:
        /*0020*/ 	.word	0x00000000
        /*0024*/ 	.short	0x0018
        /*0026*/ 	.short	0x009c
        /*0028*/ 	.byte	0x00, 0xf0, 0x11, 0x00


	//----- nvinfo : EIATTR_KPARAM_INFO
	.align		4
.L_637:
        /*002c*/ 	.byte	0x04, 0x17
        /*002e*/ 	.short	(.L_639 - .L_638)
.L_638:
        /*0030*/ 	.word	0x00000000
        /*0034*/ 	.short	0x0017
        /*0036*/ 	.short	0x009a
        /*0038*/ 	.byte	0x00, 0xf0, 0x05, 0x00


	//----- nvinfo : EIATTR_KPARAM_INFO
	.align		4
.L_639:
        /*003c*/ 	.byte	0x04, 0x17
        /*003e*/ 	.short	(.L_641 - .L_640)
.L_640:
        /*0040*/ 	.word	0x00000000
        /*0044*/ 	.short	0x0016
        /*0046*/ 	.short	0x0099
        /*0048*/ 	.byte	0x00, 0xf0, 0x05, 0x00


	//----- nvinfo : EIATTR_KPARAM_INFO
	.align		4
.L_641:
        /*004c*/ 	.byte	0x04, 0x17
        /*004e*/ 	.short	(.L_643 - .L_642)
.L_642:
        /*0050*/ 	.word	0x00000000
        /*0054*/ 	.short	0x0015
        /*0056*/ 	.short	0x0098
        /*0058*/ 	.byte	0x00, 0xf0, 0x05, 0x00


	//----- nvinfo : EIATTR_KPARAM_INFO
	.align		4
.L_643:
        /*005c*/ 	.byte	0x04, 0x17
        /*005e*/ 	.short	(.L_645 - .L_644)
.L_644:
        /*0060*/ 	.word	0x00000000
        /*0064*/ 	.short	0x0014
        /*0066*/ 	.short	0x0090
        /*0068*/ 	.byte	0x00, 0xf0, 0x21, 0x00


	//----- nvinfo : EIATTR_KPARAM_INFO
	.align		4
.L_645:
        /*006c*/ 	.byte	0x04, 0x17
        /*006e*/ 	.short	(.L_647 - .L_646)
.L_646:
        /*0070*/ 	.word	0x00000000
        /*0074*/ 	.short	0x0013
        /*0076*/ 	.short	0x0088
        /*0078*/ 	.byte	0x00, 0xf0, 0x21, 0x00


	//----- nvinfo : EIATTR_KPARAM_INFO
	.align		4
.L_647:
        /*007c*/ 	.byte	0x04, 0x17
        /*007e*/ 	.short	(.L_649 - .L_648)
.L_648:
        /*0080*/ 	.word	0x00000000
        /*0084*/ 	.short	0x0012
        /*0086*/ 	.short	0x0080
        /*0088*/ 	.byte	0x00, 0xf0, 0x21, 0x00


	//----- nvinfo : EIATTR_KPARAM_INFO
	.align		4
.L_649:
        /*008c*/ 	.byte	0x04, 0x17
        /*008e*/ 	.short	(.L_651 - .L_650)
.L_650:
        /*0090*/ 	.word	0x00000000
        /*0094*/ 	.short	0x0011
        /*0096*/ 	.short	0x0078
        /*0098*/ 	.byte	0x00, 0xf0, 0x21, 0x00


	//----- nvinfo : EIATTR_KPARAM_INFO
	.align		4
.L_651:
        /*009c*/ 	.byte	0x04, 0x17
        /*009e*/ 	.short	(.L_653 - .L_652)
.L_652:
        /*00a0*/ 	.word	0x00000000
        /*00a4*/ 	.short	0x0010
        /*00a6*/ 	.short	0x0070
        /*00a8*/ 	.byte	0x00, 0xf0, 0x21, 0x00


	//----- nvinfo : EIATTR_KPARAM_INFO
	.align		4
.L_653:
        /*00ac*/ 	.byte	0x04, 0x17
        /*00ae*/ 	.short	(.L_655 - .L_654)
.L_654:
        /*00b0*/ 	.word	0x00000000
        /*00b4*/ 	.short	0x000f
        /*00b6*/ 	.short	0x0060
        /*00b8*/ 	.byte	0x00, 0xf0, 0x31, 0x00


	//----- nvinfo : EIATTR_KPARAM_INFO
	.align		4
.L_655:
        /*00bc*/ 	.byte	0x04, 0x17
        /*00be*/ 	.short	(.L_657 - .L_656)
.L_656:
        /*00c0*/ 	.word	0x00000000
        /*00c4*/ 	.short	0x000e
        /*00c6*/ 	.short	0x0054
        /*00c8*/ 	.byte	0x00, 0xf0, 0x31, 0x00


	//----- nvinfo : EIATTR_KPARAM_INFO
	.align		4
.L_657:
        /*00cc*/ 	.byte	0x04, 0x17
        /*00ce*/ 	.short	(.L_659 - .L_658)
.L_658:
        /*00d0*/ 	.word	0x00000000
        /*00d4*/ 	.short	0x000d
        /*00d6*/ 	.short	0x0050
        /*00d8*/ 	.byte	0x00, 0xf0, 0x11, 0x00


	//----- nvinfo : EIATTR_KPARAM_INFO
	.align		4
.L_659:
        /*00dc*/ 	.byte	0x04, 0x17
        /*00de*/ 	.short	(.L_661 - .L_660)
.L_660:
        /*00e0*/ 	.word	0x00000000
        /*00e4*/ 	.short	0x000c
        /*00e6*/ 	.short	0x004c
        /*00e8*/ 	.byte	0x00, 0xf0, 0x11, 0x00


	//----- nvinfo : EIATTR_KPARAM_INFO
	.align		4
.L_661:
        /*00ec*/ 	.byte	0x04, 0x17
        /*00ee*/ 	.short	(.L_663 - .L_662)
.L_662:
        /*00f0*/ 	.word	0x00000000
        /*00f4*/ 	.short	0x000b
        /*00f6*/ 	.short	0x0048
        /*00f8*/ 	.byte	0x00, 0xf0, 0x11, 0x00


	//----- nvinfo : EIATTR_KPARAM_INFO
	.align		4
.L_663:
        /*00fc*/ 	.byte	0x04, 0x17
        /*00fe*/ 	.short	(.L_665 - .L_664)
.L_664:
        /*0100*/ 	.word	0x00000000
        /*0104*/ 	.short	0x000a
        /*0106*/ 	.short	0x0044
        /*0108*/ 	.byte	0x00, 0xf0, 0x11, 0x00


	//----- nvinfo : EIATTR_KPARAM_INFO
	.align		4
.L_665:
        /*010c*/ 	.byte	0x04, 0x17
        /*010e*/ 	.short	(.L_667 - .L_666)
.L_666:
        /*0110*/ 	.word	0x00000000
        /*0114*/ 	.short	0x0009
        /*0116*/ 	.short	0x0040
        /*0118*/ 	.byte	0x00, 0xf0, 0x11, 0x00


	//----- nvinfo : EIATTR_KPARAM_INFO
	.align		4
.L_667:
        /*011c*/ 	.byte	0x04, 0x17
        /*011e*/ 	.short	(.L_669 - .L_668)
.L_668:
        /*0120*/ 	.word	0x00000000
        /*0124*/ 	.short	0x0008
        /*0126*/ 	.short	0x0038
        /*0128*/ 	.byte	0x00, 0xf0, 0x21, 0x00


	//----- nvinfo : EIATTR_KPARAM_INFO
	.align		4
.L_669:
        /*012c*/ 	.byte	0x04, 0x17
        /*012e*/ 	.short	(.L_671 - .L_670)
.L_670:
        /*0130*/ 	.word	0x00000000
        /*0134*/ 	.short	0x0007
        /*0136*/ 	.short	0x0030
        /*0138*/ 	.byte	0x00, 0xf0, 0x21, 0x00


	//----- nvinfo : EIATTR_KPARAM_INFO
	.align		4
.L_671:
        /*013c*/ 	.byte	0x04, 0x17
        /*013e*/ 	.short	(.L_673 - .L_672)
.L_672:
        /*0140*/ 	.word	0x00000000
        /*0144*/ 	.short	0x0006
        /*0146*/ 	.short	0x0028
        /*0148*/ 	.byte	0x00, 0xf0, 0x21, 0x00


	//----- nvinfo : EIATTR_KPARAM_INFO
	.align		4
.L_673:
        /*014c*/ 	.byte	0x04, 0x17
        /*014e*/ 	.short	(.L_675 - .L_674)
.L_674:
        /*0150*/ 	.word	0x00000000
        /*0154*/ 	.short	0x0005
        /*0156*/ 	.short	0x0020
        /*0158*/ 	.byte	0x00, 0xf0, 0x21, 0x00


	//----- nvinfo : EIATTR_KPARAM_INFO
	.align		4
.L_675:
        /*015c*/ 	.byte	0x04, 0x17
        /*015e*/ 	.short	(.L_677 - .L_676)
.L_676:
        /*0160*/ 	.word	0x00000000
        /*0164*/ 	.short	0x0004
        /*0166*/ 	.short	0x0018
        /*0168*/ 	.byte	0x00, 0xf0, 0x21, 0x00


	//----- nvinfo : EIATTR_KPARAM_INFO
	.align		4
.L_677:
        /*016c*/ 	.byte	0x04, 0x17
        /*016e*/ 	.short	(.L_679 - .L_678)
.L_678:
        /*0170*/ 	.word	0x00000000
        /*0174*/ 	.short	0x0003
        /*0176*/ 	.short	0x0010
        /*0178*/ 	.byte	0x00, 0xf0, 0x21, 0x00


	//----- nvinfo : EIATTR_KPARAM_INFO
	.align		4
.L_679:
        /*017c*/ 	.byte	0x04, 0x17
        /*017e*/ 	.short	(.L_681 - .L_680)
.L_680:
        /*0180*/ 	.word	0x00000000
        /*0184*/ 	.short	0x0002
        /*0186*/ 	.short	0x0008
        /*0188*/ 	.byte	0x00, 0xf0, 0x11, 0x00


	//----- nvinfo : EIATTR_KPARAM_INFO
	.align		4
.L_681:
        /*018c*/ 	.byte	0x04, 0x17
        /*018e*/ 	.short	(.L_683 - .L_682)
.L_682:
        /*0190*/ 	.word	0x00000000
        /*0194*/ 	.short	0x0001
        /*0196*/ 	.short	0x0004
        /*0198*/ 	.byte	0x00, 0xf0, 0x11, 0x00


	//----- nvinfo : EIATTR_KPARAM_INFO
	.align		4
.L_683:
        /*019c*/ 	.byte	0x04, 0x17
        /*019e*/ 	.short	(.L_685 - .L_684)
.L_684:
        /*01a0*/ 	.word	0x00000000
        /*01a4*/ 	.short	0x0000
        /*01a6*/ 	.short	0x0000
        /*01a8*/ 	.byte	0x00, 0xf0, 0x11, 0x00


	//----- nvinfo : EIATTR_MAXREG_COUNT
	.align		4
.L_685:
        /*01ac*/ 	.byte	0x03, 0x1b
        /*01ae*/ 	.short	0x00ff


	//----- nvinfo : EIATTR_NUM_BARRIERS
	.align		4
        /*01b0*/ 	.byte	0x02, 0x4c
        /*01b2*/ 	.byte	0x01
	.zero		1


	//----- nvinfo : EIATTR_MERCURY_ISA_VERSION
	.align		4
        /*01b4*/ 	.byte	0x03, 0x5f
        /*01b6*/ 	.short	0x0000


	//----- nvinfo : EIATTR_INT_WARP_WIDE_INSTR_OFFSETS
	.align		4
        /*01b8*/ 	.byte	0x04, 0x31
        /*01ba*/ 	.short	(.L_687 - .L_686)


	//   ....[0]....
.L_686:
        /*01bc*/ 	.word	0x000008a0


	//   ....[1]....
        /*01c0*/ 	.word	0x000008b0


	//----- nvinfo : EIATTR_COOP_GROUP_MASK_REGIDS
	.align		4
.L_687:
        /*01c4*/ 	.byte	0x04, 0x29
        /*01c6*/ 	.short	(.L_689 - .L_688)


	//   ....[0]....
.L_688:
        /*01c8*/ 	.word	0xffffffff


	//   ....[1]....
        /*01cc*/ 	.word	0xffffffff


	//   ....[2]....
        /*01d0*/ 	.word	0xffffffff


	//   ....[3]....
        /*01d4*/ 	.word	0xffffffff


	//   ....[4]....
        /*01d8*/ 	.word	0xffffffff


	//   ....[5]....
        /*01dc*/ 	.word	0xffffffff


	//   ....[6]....
        /*01e0*/ 	.word	0xffffffff


	//   ....[7]....
        /*01e4*/ 	.word	0xffffffff


	//----- nvinfo : EIATTR_COOP_GROUP_INSTR_OFFSETS
	.align		4
.L_689:
        /*01e8*/ 	.byte	0x04, 0x28
        /*01ea*/ 	.short	(.L_691 - .L_690)


	//   ....[0]....
.L_690:
        /*01ec*/ 	.word	0x000002b0


	//   ....[1]....
        /*01f0*/ 	.word	0x000005c0


	//   ....[2]....
        /*01f4*/ 	.word	0x000006a0


	//   ....[3]....
        /*01f8*/ 	.word	0x000007e0


	//   ....[4]....
        /*01fc*/ 	.word	0x00000800


	//   ....[5]....
        /*0200*/ 	.word	0x00000820


	//   ....[6]....
        /*0204*/ 	.word	0x00000840


	//   ....[7]....
        /*0208*/ 	.word	0x00000860


	//----- nvinfo : EIATTR_EXIT_INSTR_OFFSETS
	.align		4
.L_691:
        /*020c*/ 	.byte	0x04, 0x1c
        /*020e*/ 	.short	(.L_693 - .L_692)


	//   ....[0]....
.L_692:
        /*0210*/ 	.word	0x00001130


	//   ....[1]....
        /*0214*/ 	.word	0x000013a0


	//----- nvinfo : EIATTR_CRS_STACK_SIZE
	.align		4
.L_693:
        /*0218*/ 	.byte	0x04, 0x1e
        /*021a*/ 	.short	(.L_695 - .L_694)
.L_694:
        /*021c*/ 	.word	0x00000000
.L_695:


//--------------------- .nv.info._ZN5flash32prepare_varlen_num_blocks_kernelILi4ELb1EEEviiiPKiS2_S2_S2_S2_S2_iiiiiN7cutlass10FastDivmodES4_PiS5_S5_S5_S5_bbbi --------------------------
	.section	.nv.info._ZN5flash32prepare_varlen_num_blocks_kernelILi4ELb1EEEviiiPKiS2_S2_S2_S2_S2_iiiiiN7cutlass10FastDivmodES4_PiS5_S5_S5_S5_bbbi,"",@"SHT_CUDA_INFO"
	.sectionflags	@""
	.align	4


	//----- nvinfo : EIATTR_CUDA_API_VERSION
	.align		4
        /*0000*/ 	.byte	0x04, 0x37
        /*0002*/ 	.short	(.L_697 - .L_696)
.L_696:
        /*0004*/ 	.word	0x00000082


	//----- nvinfo : EIATTR_SW2861232_WAR
	.align		4
.L_697:
        /*0008*/ 	.byte	0x01, 0x35
	.zero		2


	//----- nvinfo : EIATTR_PARAM_CBANK
	.align		4
        /*000c*/ 	.byte	0x04, 0x0a
        /*000e*/ 	.short	(.L_699 - .L_698)
	.align		4
.L_698:
        /*0010*/ 	.word	index@(.nv.constant0._ZN5flash32prepare_varlen_num_blocks_kernelILi4ELb1EEEviiiPKiS2_S2_S2_S2_S2_iiiiiN7cutlass10FastDivmodES4_PiS5_S5_S5_S5_bbbi)
        /*0014*/ 	.short	0x0160
        /*0016*/ 	.short	0x00a0


	//----- nvinfo : EIATTR_CBANK_PARAM_SIZE
	.align		4
.L_699:
        /*0018*/ 	.byte	0x03, 0x19
        /*001a*/ 	.short	0x00a0


	//----- nvinfo : EIATTR_KPARAM_INFO
	.align		4
        /*001c*/ 	.byte	0x04, 0x17
        /*001e*/ 	.short	(.L_701 - .L_700)
.L_700:
        /*0020*/ 	.word	0x00000000
        /*0024*/ 	.short	0x0018
        /*0026*/ 	.short	0x009c
        /*0028*/ 	.byte	0x00, 0xf0, 0x11, 0x00


	//----- nvinfo : EIATTR_KPARAM_INFO
	.align		4
.L_701:
        /*002c*/ 	.byte	0x04, 0x17
        /*002e*/ 	.short	(.L_703 - .L_702)
.L_702:
        /*0030*/ 	.word	0x00000000
        /*0034*/ 	.short	0x0017
        /*0036*/ 	.short	0x009a
        /*0038*/ 	.byte	0x00, 0xf0, 0x05, 0x00


	//----- nvinfo : EIATTR_KPARAM_INFO
	.align		4
.L_703:
        /*003c*/ 	.byte	0x04, 0x17
        /*003e*/ 	.short	(.L_705 - .L_704)
.L_704:
        /*0040*/ 	.word	0x00000000
        /*0044*/ 	.short	0x0016
        /*0046*/ 	.short	0x0099
        /*0048*/ 	.byte	0x00, 0xf0, 0x05, 0x00


	//----- nvinfo : EIATTR_KPARAM_INFO
	.align		4
.L_705:
        /*004c*/ 	.byte	0x04, 0x17
        /*004e*/ 	.short	(.L_707 - .L_706)
.L_706:
        /*0050*/ 	.word	0x00000000
        /*0054*/ 	.short	0x0015
        /*0056*/ 	.short	0x0098
        /*0058*/ 	.byte	0x00, 0xf0, 0x05, 0x00


	//----- nvinfo : EIATTR_KPARAM_INFO
	.align		4
.L_707:
        /*005c*/ 	.byte	0x04, 0x17
        /*005e*/ 	.short	(.L_709 - .L_708)
.L_708:
        /*0060*/ 	.word	0x00000000
        /*0064*/ 	.short	0x0014
        /*0066*/ 	.short	0x0090
        /*0068*/ 	.byte	0x00, 0xf0, 0x21, 0x00


	//----- nvinfo : EIATTR_KPARAM_INFO
	.align		4
.L_709:
        /*006c*/ 	.byte	0x04, 0x17
        /*006e*/ 	.short	(.L_711 - .L_710)
.L_710:
        /*0070*/ 	.word	0x00000000
        /*0074*/ 	.short	0x0013
        /*0076*/ 	.short	0x0088
        /*0078*/ 	.byte	0x00, 0xf0, 0x21, 0x00


	//----- nvinfo : EIATTR_KPARAM_INFO
	.align		4
.L_711:
        /*007c*/ 	.byte	0x04, 0x17
        /*007e*/ 	.short	(.L_713 - .L_712)
.L_712:
        /*0080*/ 	.word	0x00000000
        /*0084*/ 	.short	0x0012
        /*0086*/ 	.short	0x0080
        /*0088*/ 	.byte	0x00, 0xf0, 0x21, 0x00


	//----- nvinfo : EIATTR_KPARAM_INFO
	.align		4
.L_713:
        /*008c*/ 	.byte	0x04, 0x17
        /*008e*/ 	.short	(.L_715 - .L_714)
.L_714:
        /*0090*/ 	.word	0x00000000
        /*0094*/ 	.short	0x0011
        /*0096*/ 	.short	0x0078
        /*0098*/ 	.byte	0x00, 0xf0, 0x21, 0x00


	//----- nvinfo : EIATTR_KPARAM_INFO
	.align		4
.L_715:
        /*009c*/ 	.byte	0x04, 0x17
        /*009e*/ 	.short	(.L_717 - .L_716)
.L_716:
        /*00a0*/ 	.word	0x00000000
        /*00a4*/ 	.short	0x0010
        /*00a6*/ 	.short	0x0070
        /*00a8*/ 	.byte	0x00, 0xf0, 0x21, 0x00


	//----- nvinfo : EIATTR_KPARAM_INFO
	.align		4
.L_717:
        /*00ac*/ 	.byte	0x04, 0x17
        /*00ae*/ 	.short	(.L_719 - .L_718)
.L_718:
        /*00b0*/ 	.word	0x00000000
        /*00b4*/ 	.short	0x000f
        /*00b6*/ 	.short	0x0060
        /*00b8*/ 	.byte	0x00, 0xf0, 0x31, 0x00


	//----- nvinfo : EIATTR_KPARAM_INFO
	.align		4
.L_719:
        /*00bc*/ 	.byte	0x04, 0x17
        /*00be*/ 	.short	(.L_721 - .L_720)
.L_720:
        /*00c0*/ 	.word	0x00000000
        /*00c4*/ 	.short	0x000e
        /*00c6*/ 	.short	0x0054
        /*00c8*/ 	.byte	0x00, 0xf0, 0x31, 0x00


	//----- nvinfo : EIATTR_KPARAM_INFO
	.align		4
.L_721:
        /*00cc*/ 	.byte	0x04, 0x17
        /*00ce*/ 	.short	(.L_723 - .L_722)
.L_722:
        /*00d0*/ 	.word	0x00000000
        /*00d4*/ 	.short	0x000d
        /*00d6*/ 	.short	0x0050
        /*00d8*/ 	.byte	0x00, 0xf0, 0x11, 0x00


	//----- nvinfo : EIATTR_KPARAM_INFO
	.align		4
.L_723:
        /*00dc*/ 	.byte	0x04, 0x17
        /*00de*/ 	.short	(.L_725 - .L_724)
.L_724:
        /*00e0*/ 	.word	0x00000000
        /*00e4*/ 	.short	0x000c
        /*00e6*/ 	.short	0x004c
        /*00e8*/ 	.byte	0x00, 0xf0, 0x11, 0x00


	//----- nvinfo : EIATTR_KPARAM_INFO
	.align		4
.L_725:
        /*00ec*/ 	.byte	0x04, 0x17
        /*00ee*/ 	.short	(.L_727 - .L_726)
.L_726:
        /*00f0*/ 	.word	0x00000000
        /*00f4*/ 	.short	0x000b
        /*00f6*/ 	.short	0x0048
        /*00f8*/ 	.byte	0x00, 0xf0, 0x11, 0x00


	//----- nvinfo : EIATTR_KPARAM_INFO
	.align		4
.L_727:
        /*00fc*/ 	.byte	0x04, 0x17
        /*00fe*/ 	.short	(.L_729 - .L_728)
.L_728:
        /*0100*/ 	.word	0x00000000
        /*0104*/ 	.short	0x000a
        /*0106*/ 	.short	0x0044
        /*0108*/ 	.byte	0x00, 0xf0, 0x11, 0x00


	//----- nvinfo : EIATTR_KPARAM_INFO
	.align		4
.L_729:
        /*010c*/ 	.byte	0x04, 0x17
        /*010e*/ 	.short	(.L_731 - .L_730)
.L_730:
        /*0110*/ 	.word	0x00000000
        /*0114*/ 	.short	0x0009
        /*0116*/ 	.short	0x0040
        /*0118*/ 	.byte	0x00, 0xf0, 0x11, 0x00


	//----- nvinfo : EIATTR_KPARAM_INFO
	.align		4
.L_731:
        /*011c*/ 	.byte	0x04, 0x17
        /*011e*/ 	.short	(.L_733 - .L_732)
.L_732:
        /*0120*/ 	.word	0x00000000
        /*0124*/ 	.short	0x0008
        /*0126*/ 	.short	0x0038
        /*0128*/ 	.byte	0x00, 0xf0, 0x21, 0x00


	//----- nvinfo : EIATTR_KPARAM_INFO
	.align		4
.L_733:
        /*012c*/ 	.byte	0x04, 0x17
        /*012e*/ 	.short	(.L_735 - .L_734)
.L_734:
        /*0130*/ 	.word	0x00000000
        /*0134*/ 	.short	0x0007
        /*0136*/ 	.short	0x0030
        /*0138*/ 	.byte	0x00, 0xf0, 0x21, 0x00


	//----- nvinfo : EIATTR_KPARAM_INFO
	.align		4
.L_735:
        /*013c*/ 	.byte	0x04, 0x17
        /*013e*/ 	.short	(.L_737 - .L_736)
.L_736:
        /*0140*/ 	.word	0x00000000
        /*0144*/ 	.short	0x0006
        /*0146*/ 	.short	0x0028
        /*0148*/ 	.byte	0x00, 0xf0, 0x21, 0x00


	//----- nvinfo : EIATTR_KPARAM_INFO
	.align		4
.L_737:
        /*014c*/ 	.byte	0x04, 0x17
        /*014e*/ 	.short	(.L_739 - .L_738)
.L_738:
        /*0150*/ 	.word	0x00000000
        /*0154*/ 	.short	0x0005
        /*0156*/ 	.short	0x0020
        /*0158*/ 	.byte	0x00, 0xf0, 0x21, 0x00


	//----- nvinfo : EIATTR_KPARAM_INFO
	.align		4
.L_739:
        /*015c*/ 	.byte	0x04, 0x17
        /*015e*/ 	.short	(.L_741 - .L_740)
.L_740:
        /*0160*/ 	.word	0x00000000
        /*0164*/ 	.short	0x0004
        /*0166*/ 	.short	0x0018
        /*0168*/ 	.byte	0x00, 0xf0, 0x21, 0x00


	//----- nvinfo : EIATTR_KPARAM_INFO
	.align		4
.L_741:
        /*016c*/ 	.byte	0x04, 0x17
        /*016e*/ 	.short	(.L_743 - .L_742)
.L_742:
        /*0170*/ 	.word	0x00000000
        /*0174*/ 	.short	0x0003
        /*0176*/ 	.short	0x0010
        /*0178*/ 	.byte	0x00, 0xf0, 0x21, 0x00


	//----- nvinfo : EIATTR_KPARAM_INFO
	.align		4
.L_743:
        /*017c*/ 	.byte	0x04, 0x17
        /*017e*/ 	.short	(.L_745 - .L_744)
.L_744:
        /*0180*/ 	.word	0x00000000
        /*0184*/ 	.short	0x0002
        /*0186*/ 	.short	0x0008
        /*0188*/ 	.byte	0x00, 0xf0, 0x11, 0x00


	//----- nvinfo : EIATTR_KPARAM_INFO
	.align		4
.L_745:
        /*018c*/ 	.byte	0x04, 0x17
        /*018e*/ 	.short	(.L_747 - .L_746)
.L_746:
        /*0190*/ 	.word	0x00000000
        /*0194*/ 	.short	0x0001
        /*0196*/ 	.short	0x0004
        /*0198*/ 	.byte	0x00, 0xf0, 0x11, 0x00


	//----- nvinfo : EIATTR_KPARAM_INFO
	.align		4
.L_747:
        /*019c*/ 	.byte	0x04, 0x17
        /*019e*/ 	.short	(.L_749 - .L_748)
.L_748:
        /*01a0*/ 	.word	0x00000000
        /*01a4*/ 	.short	0x0000
        /*01a6*/ 	.short	0x0000
        /*01a8*/ 	.byte	0x00, 0xf0, 0x11, 0x00


	//----- nvinfo : EIATTR_MAXREG_COUNT
	.align		4
.L_749:
        /*01ac*/ 	.byte	0x03, 0x1b
        /*01ae*/ 	.short	0x00ff


	//----- nvinfo : EIATTR_NUM_BARRIERS
	.align		4
        /*01b0*/ 	.byte	0x02, 0x4c
        /*01b2*/ 	.byte	0x01
	.zero		1


	//----- nvinfo : EIATTR_MERCURY_ISA_VERSION
	.align		4
        /*01b4*/ 	.byte	0x03, 0x5f
        /*01b6*/ 	.short	0x0000


	//----- nvinfo : EIATTR_INT_WARP_WIDE_INSTR_OFFSETS
	.align		4
        /*01b8*/ 	.byte	0x04, 0x31
        /*01ba*/ 	.short	(.L_751 - .L_750)


	//   ....[0]....
.L_750:
        /*01bc*/ 	.word	0x000008a0


	//   ....[1]....
        /*01c0*/ 	.word	0x000008b0


	//----- nvinfo : EIATTR_COOP_GROUP_MASK_REGIDS
	.align		4
.L_751:
        /*01c4*/ 	.byte	0x04, 0x29
        /*01c6*/ 	.short	(.L_753 - .L_752)


	//   ....[0]....
.L_752:
        /*01c8*/ 	.word	0xffffffff


	//   ....[1]....
        /*01cc*/ 	.word	0xffffffff


	//   ....[2]....
        /*01d0*/ 	.word	0xffffffff


	//   ....[3]....
        /*01d4*/ 	.word	0xffffffff


	//   ....[4]....
        /*01d8*/ 	.word	0xffffffff


	//   ....[5]....
        /*01dc*/ 	.word	0xffffffff


	//   ....[6]....
        /*01e0*/ 	.word	0xffffffff


	//   ....[7]....
        /*01e4*/ 	.word	0xffffffff


	//----- nvinfo : EIATTR_COOP_GROUP_INSTR_OFFSETS
	.align		4
.L_753:
        /*01e8*/ 	.byte	0x04, 0x28
        /*01ea*/ 	.short	(.L_755 - .L_754)


	//   ....[0]....
.L_754:
        /*01ec*/ 	.word	0x000002b0


	//   ....[1]....
        /*01f0*/ 	.word	0x000005c0


	//   ....[2]....
        /*01f4*/ 	.word	0x000006a0


	//   ....[3]....
        /*01f8*/ 	.word	0x000007e0


	//   ....[4]....
        /*01fc*/ 	.word	0x00000800


	//   ....[5]....
        /*0200*/ 	.word	0x00000820


	//   ....[6]....
        /*0204*/ 	.word	0x00000840


	//   ....[7]....
        /*0208*/ 	.word	0x00000860


	//----- nvinfo : EIATTR_EXIT_INSTR_OFFSETS
	.align		4
.L_755:
        /*020c*/ 	.byte	0x04, 0x1c
        /*020e*/ 	.short	(.L_757 - .L_756)


	//   ....[0]....
.L_756:
        /*0210*/ 	.word	0x00001130


	//   ....[1]....
        /*0214*/ 	.word	0x000013a0


	//----- nvinfo : EIATTR_CRS_STACK_SIZE
	.align		4
.L_757:
        /*0218*/ 	.byte	0x04, 0x1e
        /*021a*/ 	.short	(.L_759 - .L_758)
.L_758:
        /*021c*/ 	.word	0x00000000
.L_759:


//--------------------- .nv.info._ZN5flash32prepare_varlen_num_blocks_kernelILi2ELb1EEEviiiPKiS2_S2_S2_S2_S2_iiiiiN7cutlass10FastDivmodES4_PiS5_S5_S5_S5_bbbi --------------------------
	.section	.nv.info._ZN5flash32prepare_varlen_num_blocks_kernelILi2ELb1EEEviiiPKiS2_S2_S2_S2_S2_iiiiiN7cutlass10FastDivmodES4_PiS5_S5_S5_S5_bbbi,"",@"SHT_CUDA_INFO"
	.sectionflags	@""
	.align	4


	//----- nvinfo : EIATTR_CUDA_API_VERSION
	.align		4
        /*0000*/ 	.byte	0x04, 0x37
        /*0002*/ 	.short	(.L_761 - .L_760)
.L_760:
        /*0004*/ 	.word	0x00000082


	//----- nvinfo : EIATTR_SW2861232_WAR
	.align		4
.L_761:
        /*0008*/ 	.byte	0x01, 0x35
	.zero		2


	//----- nvinfo : EIATTR_PARAM_CBANK
	.align		4
        /*000c*/ 	.byte	0x04, 0x0a
        /*000e*/ 	.short	(.L_763 - .L_762)
	.align		4
.L_762:
        /*0010*/ 	.word	index@(.nv.constant0._ZN5flash32prepare_varlen_num_blocks_kernelILi2ELb1EEEviiiPKiS2_S2_S2_S2_S2_iiiiiN7cutlass10FastDivmodES4_PiS5_S5_S5_S5_bbbi)
        /*0014*/ 	.short	0x0160
        /*0016*/ 	.short	0x00a0


	//----- nvinfo : EIATTR_CBANK_PARAM_SIZE
	.align		4
.L_763:
        /*0018*/ 	.byte	0x03, 0x19
        /*001a*/ 	.short	0x00a0


	//----- nvinfo : EIATTR_KPARAM_INFO
	.align		4
        /*001c*/ 	.byte	0x04, 0x17
        /*001e*/ 	.short	(.L_765 - .L_764)
.L_764:
        /*0020*/ 	.word	0x00000000
        /*0024*/ 	.short	0x0018
        /*0026*/ 	.short	0x009c
        /*0028*/ 	.byte	0x00, 0xf0, 0x11, 0x00


	//----- nvinfo : EIATTR_KPARAM_INFO
	.align		4
.L_765:
        /*002c*/ 	.byte	0x04, 0x17
        /*002e*/ 	.short	(.L_767 - .L_766)
.L_766:
        /*0030*/ 	.word	0x00000000
        /*0034*/ 	.short	0x0017
        /*0036*/ 	.short	0x009a
        /*0038*/ 	.byte	0x00, 0xf0, 0x05, 0x00


	//----- nvinfo : EIATTR_KPARAM_INFO
	.align		4
.L_767:
        /*003c*/ 	.byte	0x04, 0x17
        /*003e*/ 	.short	(.L_769 - .L_768)
.L_768:
        /*0040*/ 	.word	0x00000000
        /*0044*/ 	.short	0x0016
        /*0046*/ 	.short	0x0099
        /*0048*/ 	.byte	0x00, 0xf0, 0x05, 0x00


	//----- nvinfo : EIATTR_KPARAM_INFO
	.align		4
.L_769:
        /*004c*/ 	.byte	0x04, 0x17
        /*004e*/ 	.short	(.L_771 - .L_770)
.L_770:
        /*0050*/ 	.word	0x00000000
        /*0054*/ 	.short	0x0015
        /*0056*/ 	.short	0x0098
        /*0058*/ 	.byte	0x00, 0xf0, 0x05, 0x00


	//----- nvinfo : EIATTR_KPARAM_INFO
	.align		4
.L_771:
        /*005c*/ 	.byte	0x04, 0x17
        /*005e*/ 	.short	(.L_773 - .L_772)
.L_772:
        /*0060*/ 	.word	0x00000000
        /*0064*/ 	.short	0x0014
        /*0066*/ 	.short	0x0090
        /*0068*/ 	.byte	0x00, 0xf0, 0x21, 0x00


	//----- nvinfo : EIATTR_KPARAM_INFO
	.align		4
.L_773:
        /*006c*/ 	.byte	0x04, 0x17
        /*006e*/ 	.short	(.L_775 - .L_774)
.L_774:
        /*0070*/ 	.word	0x00000000
        /*0074*/ 	.short	0x0013
        /*0076*/ 	.short	0x0088
        /*0078*/ 	.byte	0x00, 0xf0, 0x21, 0x00


	//----- nvinfo : EIATTR_KPARAM_INFO
	.align		4
.L_775:
        /*007c*/ 	.byte	0x04, 0x17
        /*007e*/ 	.short	(.L_777 - .L_776)
.L_776:
        /*0080*/ 	.word	0x00000000
        /*0084*/ 	.short	0x0012
        /*0086*/ 	.short	0x0080
        /*0088*/ 	.byte	0x00, 0xf0, 0x21, 0x00


	//----- nvinfo : EIATTR_KPARAM_INFO
	.align		4
.L_777:
        /*008c*/ 	.byte	0x04, 0x17
        /*008e*/ 	.short	(.L_779 - .L_778)
.L_778:
        /*0090*/ 	.word	0x00000000
        /*0094*/ 	.short	0x0011
        /*0096*/ 	.short	0x0078
        /*0098*/ 	.byte	0x00, 0xf0, 0x21, 0x00


	//----- nvinfo : EIATTR_KPARAM_INFO
	.align		4
.L_779:
        /*009c*/ 	.byte	0x04, 0x17
        /*009e*/ 	.short	(.L_781 - .L_780)
.L_780:
        /*00a0*/ 	.word	0x00000000
        /*00a4*/ 	.short	0x0010
        /*00a6*/ 	.short	0x0070
        /*00a8*/ 	.byte	0x00, 0xf0, 0x21, 0x00


	//----- nvinfo : EIATTR_KPARAM_INFO
	.align		4
.L_781:
        /*00ac*/ 	.byte	0x04, 0x17
        /*00ae*/ 	.short	(.L_783 - .L_782)
.L_782:
        /*00b0*/ 	.word	0x00000000
        /*00b4*/ 	.short	0x000f
        /*00b6*/ 	.short	0x0060
        /*00b8*/ 	.byte	0x00, 0xf0, 0x31, 0x00


	//----- nvinfo : EIATTR_KPARAM_INFO
	.align		4
.L_783:
        /*00bc*/ 	.byte	0x04, 0x17
        /*00be*/ 	.short	(.L_785 - .L_784)
.L_784:
        /*00c0*/ 	.word	0x00000000
        /*00c4*/ 	.short	0x000e
        /*00c6*/ 	.short	0x0054
        /*00c8*/ 	.byte	0x00, 0xf0, 0x31, 0x00


	//----- nvinfo : EIATTR_KPARAM_INFO
	.align		4
.L_785:
        /*00cc*/ 	.byte	0x04, 0x17
        /*00ce*/ 	.short	(.L_787 - .L_786)
.L_786:
        /*00d0*/ 	.word	0x00000000
        /*00d4*/ 	.short	0x000d
        /*00d6*/ 	.short	0x0050
        /*00d8*/ 	.byte	0x00, 0xf0, 0x11, 0x00


	//----- nvinfo : EIATTR_KPARAM_INFO
	.align		4
.L_787:
        /*00dc*/ 	.byte	0x04, 0x17
        /*00de*/ 	.short	(.L_789 - .L_788)
.L_788:
        /*00e0*/ 	.word	0x00000000
        /*00e4*/ 	.short	0x000c
        /*00e6*/ 	.short	0x004c
        /*00e8*/ 	.byte	0x00, 0xf0, 0x11, 0x00


	//----- nvinfo : EIATTR_KPARAM_INFO
	.align		4
.L_789:
        /*00ec*/ 	.byte	0x04, 0x17
        /*00ee*/ 	.short	(.L_791 - .L_790)
.L_790:
        /*00f0*/ 	.word	0x00000000
        /*00f4*/ 	.short	0x000b
        /*00f6*/ 	.short	0x0048
        /*00f8*/ 	.byte	0x00, 0xf0, 0x11, 0x00


	//----- nvinfo : EIATTR_KPARAM_INFO
	.align		4
.L_791:
        /*00fc*/ 	.byte	0x04, 0x17
        /*00fe*/ 	.short	(.L_793 - .L_792)
.L_792:
        /*0100*/ 	.word	0x00000000
        /*0104*/ 	.short	0x000a
        /*0106*/ 	.short	0x0044
        /*0108*/ 	.byte	0x00, 0xf0, 0x11, 0x00


	//----- nvinfo : EIATTR_KPARAM_INFO
	.align		4
.L_793:
        /*010c*/ 	.byte	0x04, 0x17
        /*010e*/ 	.short	(.L_795 - .L_794)
.L_794:
        /*0110*/ 	.word	0x00000000
        /*0114*/ 	.short	0x0009
        /*0116*/ 	.short	0x0040
        /*0118*/ 	.byte	0x00, 0xf0, 0x11, 0x00


	//----- nvinfo : EIATTR_KPARAM_INFO
	.align		4
.L_795:
        /*011c*/ 	.byte	0x04, 0x17
        /*011e*/ 	.short	(.L_797 - .L_796)
.L_796:
        /*0120*/ 	.word	0x00000000
        /*0124*/ 	.short	0x0008
        /*0126*/ 	.short	0x0038
        /*0128*/ 	.byte	0x00, 0xf0, 0x21, 0x00


	//----- nvinfo : EIATTR_KPARAM_INFO
	.align		4
.L_797:
        /*012c*/ 	.byte	0x04, 0x17
        /*012e*/ 	.short	(.L_799 - .L_798)
.L_798:
        /*0130*/ 	.word	0x00000000
        /*0134*/ 	.short	0x0007
        /*0136*/ 	.short	0x0030
        /*0138*/ 	.byte	0x00, 0xf0, 0x21, 0x00


	//----- nvinfo : EIATTR_KPARAM_INFO
	.align		4
.L_799:
        /*013c*/ 	.byte	0x04, 0x17
        /*013e*/ 	.short	(.L_801 - .L_800)
.L_800:
        /*0140*/ 	.word	0x00000000
        /*0144*/ 	.short	0x0006
        /*0146*/ 	.short	0x0028
        /*0148*/ 	.byte	0x00, 0xf0, 0x21, 0x00


	//----- nvinfo : EIATTR_KPARAM_INFO
	.align		4
.L_801:
        /*014c*/ 	.byte	0x04, 0x17
        /*014e*/ 	.short	(.L_803 - .L_802)
.L_802:
        /*0150*/ 	.word	0x00000000
        /*0154*/ 	.short	0x0005
        /*0156*/ 	.short	0x0020
        /*0158*/ 	.byte	0x00, 0xf0, 0x21, 0x00


	//----- nvinfo : EIATTR_KPARAM_INFO
	.align		4
.L_803:
        /*015c*/ 	.byte	0x04, 0x17
        /*015e*/ 	.short	(.L_805 - .L_804)
.L_804:
        /*0160*/ 	.word	0x00000000
        /*0164*/ 	.short	0x0004
        /*0166*/ 	.short	0x0018
        /*0168*/ 	.byte	0x00, 0xf0, 0x21, 0x00


	//----- nvinfo : EIATTR_KPARAM_INFO
	.align		4
.L_805:
        /*016c*/ 	.byte	0x04, 0x17
        /*016e*/ 	.short	(.L_807 - .L_806)
.L_806:
        /*0170*/ 	.word	0x00000000
        /*0174*/ 	.short	0x0003
        /*0176*/ 	.short	0x0010
        /*0178*/ 	.byte	0x00, 0xf0, 0x21, 0x00


	//----- nvinfo : EIATTR_KPARAM_INFO
	.align		4
.L_807:
        /*017c*/ 	.byte	0x04, 0x17
        /*017e*/ 	.short	(.L_809 - .L_808)
.L_808:
        /*0180*/ 	.word	0x00000000
        /*0184*/ 	.short	0x0002
        /*0186*/ 	.short	0x0008
        /*0188*/ 	.byte	0x00, 0xf0, 0x11, 0x00


	//----- nvinfo : EIATTR_KPARAM_INFO
	.align		4
.L_809:
        /*018c*/ 	.byte	0x04, 0x17
        /*018e*/ 	.short	(.L_811 - .L_810)
.L_810:
        /*0190*/ 	.word	0x00000000
        /*0194*/ 	.short	0x0001
        /*0196*/ 	.short	0x0004
        /*0198*/ 	.byte	0x00, 0xf0, 0x11, 0x00


	//----- nvinfo : EIATTR_KPARAM_INFO
	.align		4
.L_811:
        /*019c*/ 	.byte	0x04, 0x17
        /*019e*/ 	.short	(.L_813 - .L_812)
.L_812:
        /*01a0*/ 	.word	0x00000000
        /*01a4*/ 	.short	0x0000
        /*01a6*/ 	.short	0x0000
        /*01a8*/ 	.byte	0x00, 0xf0, 0x11, 0x00


	//----- nvinfo : EIATTR_MAXREG_COUNT
	.align		4
.L_813:
        /*01ac*/ 	.byte	0x03, 0x1b
        /*01ae*/ 	.short	0x00ff


	//----- nvinfo : EIATTR_NUM_BARRIERS
	.align		4
        /*01b0*/ 	.byte	0x02, 0x4c
        /*01b2*/ 	.byte	0x01
	.zero		1


	//----- nvinfo : EIATTR_MERCURY_ISA_VERSION
	.align		4
        /*01b4*/ 	.byte	0x03, 0x5f
        /*01b6*/ 	.short	0x0000


	//----- nvinfo : EIATTR_INT_WARP_WIDE_INSTR_OFFSETS
	.align		4
        /*01b8*/ 	.byte	0x04, 0x31
        /*01ba*/ 	.short	(.L_815 - .L_814)


	//   ....[0]....
.L_814:
        /*01bc*/ 	.word	0x000008a0


	//   ....[1]....
        /*01c0*/ 	.word	0x000008b0


	//----- nvinfo : EIATTR_COOP_GROUP_MASK_REGIDS
	.align		4
.L_815:
        /*01c4*/ 	.byte	0x04, 0x29
        /*01c6*/ 	.short	(.L_817 - .L_816)


	//   ....[0]....
.L_816:
        /*01c8*/ 	.word	0xffffffff


	//   ....[1]....
        /*01cc*/ 	.word	0xffffffff


	//   ....[2]....
        /*01d0*/ 	.word	0xffffffff


	//   ....[3]....
        /*01d4*/ 	.word	0xffffffff


	//   ....[4]....
        /*01d8*/ 	.word	0xffffffff


	//   ....[5]....
        /*01dc*/ 	.word	0xffffffff


	//   ....[6]....
        /*01e0*/ 	.word	0xffffffff


	//   ....[7]....
        /*01e4*/ 	.word	0xffffffff


	//----- nvinfo : EIATTR_COOP_GROUP_INSTR_OFFSETS
	.align		4
.L_817:
        /*01e8*/ 	.byte	0x04, 0x28
        /*01ea*/ 	.short	(.L_819 - .L_818)


	//   ....[0]....
.L_818:
        /*01ec*/ 	.word	0x000002b0


	//   ....[1]....
        /*01f0*/ 	.word	0x000005c0


	//   ....[2]....
        /*01f4*/ 	.word	0x000006a0


	//   ....[3]....
        /*01f8*/ 	.word	0x000007e0


	//   ....[4]....
        /*01fc*/ 	.word	0x00000800


	//   ....[5]....
        /*0200*/ 	.word	0x00000820


	//   ....[6]....
        /*0204*/ 	.word	0x00000840


	//   ....[7]....
        /*0208*/ 	.word	0x00000860


	//----- nvinfo : EIATTR_EXIT_INSTR_OFFSETS
	.align		4
.L_819:
        /*020c*/ 	.byte	0x04, 0x1c
        /*020e*/ 	.short	(.L_821 - .L_820)


	//   ....[0]....
.L_820:
        /*0210*/ 	.word	0x00001130


	//   ....[1]....
        /*0214*/ 	.word	0x000013a0


	//----- nvinfo : EIATTR_CRS_STACK_SIZE
	.align		4
.L_821:
        /*0218*/ 	.byte	0x04, 0x1e
        /*021a*/ 	.short	(.L_823 - .L_822)
.L_822:
        /*021c*/ 	.word	0x00000000
.L_823:


//--------------------- .nv.info._ZN5flash32prepare_varlen_num_blocks_kernelILi1ELb1EEEviiiPKiS2_S2_S2_S2_S2_iiiiiN7cutlass10FastDivmodES4_PiS5_S5_S5_S5_bbbi --------------------------
	.section	.nv.info._ZN5flash32prepare_varlen_num_blocks_kernelILi1ELb1EEEviiiPKiS2_S2_S2_S2_S2_iiiiiN7cutlass10FastDivmodES4_PiS5_S5_S5_S5_bbbi,"",@"SHT_CUDA_INFO"
	.sectionflags	@""
	.align	4


	//----- nvinfo : EIATTR_CUDA_API_VERSION
	.align		4
        /*0000*/ 	.byte	0x04, 0x37
        /*0002*/ 	.short	(.L_825 - .L_824)
.L_824:
        /*0004*/ 	.word	0x00000082


	//----- nvinfo : EIATTR_SW2861232_WAR
	.align		4
.L_825:
        /*0008*/ 	.byte	0x01, 0x35
	.zero		2


	//----- nvinfo : EIATTR_PARAM_CBANK
	.align		4
        /*000c*/ 	.byte	0x04, 0x0a
        /*000e*/ 	.short	(.L_827 - .L_826)
	.align		4
.L_826:
        /*0010*/ 	.word	index@(.nv.constant0._ZN5flash32prepare_varlen_num_blocks_kernelILi1ELb1EEEviiiPKiS2_S2_S2_S2_S2_iiiiiN7cutlass10FastDivmodES4_PiS5_S5_S5_S5_bbbi)
        /*0014*/ 	.short	0x0160
        /*0016*/ 	.short	0x00a0


	//----- nvinfo : EIATTR_CBANK_PARAM_SIZE
	.align		4
.L_827:
        /*0018*/ 	.byte	0x03, 0x19
        /*001a*/ 	.short	0x00a0


	//----- nvinfo : EIATTR_KPARAM_INFO
	.align		4
        /*001c*/ 	.byte	0x04, 0x17
        /*001e*/ 	.short	(.L_829 - .L_828)
.L_828:
        /*0020*/ 	.word	0x00000000
        /*0024*/ 	.short	0x0018
        /*0026*/ 	.short	0x009c
        /*0028*/ 	.byte	0x00, 0xf0, 0x11, 0x00


	//----- nvinfo : EIATTR_KPARAM_INFO
	.align		4
.L_829:
        /*002c*/ 	.byte	0x04, 0x17
        /*002e*/ 	.short	(.L_831 - .L_830)
.L_830:
        /*0030*/ 	.word	0x00000000
        /*0034*/ 	.short	0x0017
        /*0036*/ 	.short	0x009a
        /*0038*/ 	.byte	0x00, 0xf0, 0x05, 0x00


	//----- nvinfo : EIATTR_KPARAM_INFO
	.align		4
.L_831:
        /*003c*/ 	.byte	0x04, 0x17
        /*003e*/ 	.short	(.L_833 - .L_832)
.L_832:
        /*0040*/ 	.word	0x00000000
        /*0044*/ 	.short	0x0016
        /*0046*/ 	.short	0x0099
        /*0048*/ 	.byte	0x00, 0xf0, 0x05, 0x00


	//----- nvinfo : EIATTR_KPARAM_INFO
	.align		4
.L_833:
        /*004c*/ 	.byte	0x04, 0x17
        /*004e*/ 	.short	(.L_835 - .L_834)
.L_834:
        /*0050*/ 	.word	0x00000000
        /*0054*/ 	.short	0x0015
        /*0056*/ 	.short	0x0098
        /*0058*/ 	.byte	0x00, 0xf0, 0x05, 0x00


	//----- nvinfo : EIATTR_KPARAM_INFO
	.align		4
.L_835:
        /*005c*/ 	.byte	0x04, 0x17
        /*005e*/ 	.short	(.L_837 - .L_836)
.L_836:
        /*0060*/ 	.word	0x00000000
        /*0064*/ 	.short	0x0014
        /*0066*/ 	.short	0x0090
        /*0068*/ 	.byte	0x00, 0xf0, 0x21, 0x00


	//----- nvinfo : EIATTR_KPARAM_INFO
	.align		4
.L_837:
        /*006c*/ 	.byte	0x04, 0x17
        /*006e*/ 	.short	(.L_839 - .L_838)
.L_838:
        /*0070*/ 	.word	0x00000000
        /*0074*/ 	.short	0x0013
        /*0076*/ 	.short	0x0088
        /*0078*/ 	.byte	0x00, 0xf0, 0x21, 0x00


	//----- nvinfo : EIATTR_KPARAM_INFO
	.align		4
.L_839:
        /*007c*/ 	.byte	0x04, 0x17
        /*007e*/ 	.short	(.L_841 - .L_840)
.L_840:
        /*0080*/ 	.word	0x00000000
        /*0084*/ 	.short	0x0012
        /*0086*/ 	.short	0x0080
        /*0088*/ 	.byte	0x00, 0xf0, 0x21, 0x00


	//----- nvinfo : EIATTR_KPARAM_INFO
	.align		4
.L_841:
        /*008c*/ 	.byte	0x04, 0x17
        /*008e*/ 	.short	(.L_843 - .L_842)
.L_842:
        /*0090*/ 	.word	0x00000000
        /*0094*/ 	.short	0x0011
        /*0096*/ 	.short	0x0078
        /*0098*/ 	.byte	0x00, 0xf0, 0x21, 0x00


	//----- nvinfo : EIATTR_KPARAM_INFO
	.align		4
.L_843:
        /*009c*/ 	.byte	0x04, 0x17
        /*009e*/ 	.short	(.L_845 - .L_844)
.L_844:
        /*00a0*/ 	.word	0x00000000
        /*00a4*/ 	.short	0x0010
        /*00a6*/ 	.short	0x0070
        /*00a8*/ 	.byte	0x00, 0xf0, 0x21, 0x00


	//----- nvinfo : EIATTR_KPARAM_INFO
	.align		4
.L_845:
        /*00ac*/ 	.byte	0x04, 0x17
        /*00ae*/ 	.short	(.L_847 - .L_846)
.L_846:
        /*00b0*/ 	.word	0x00000000
        /*00b4*/ 	.short	0x000f
        /*00b6*/ 	.short	0x0060
        /*00b8*/ 	.byte	0x00, 0xf0, 0x31, 0x00


	//----- nvinfo : EIATTR_KPARAM_INFO
	.align		4
.L_847:
        /*00bc*/ 	.byte	0x04, 0x17
        /*00be*/ 	.short	(.L_849 - .L_848)
.L_848:
        /*00c0*/ 	.word	0x00000000
        /*00c4*/ 	.short	0x000e
        /*00c6*/ 	.short	0x0054
        /*00c8*/ 	.byte	0x00, 0xf0, 0x31, 0x00


	//----- nvinfo : EIATTR_KPARAM_INFO
	.align		4
.L_849:
        /*00cc*/ 	.byte	0x04, 0x17
        /*00ce*/ 	.short	(.L_851 - .L_850)
.L_850:
        /*00d0*/ 	.word	0x00000000
        /*00d4*/ 	.short	0x000d
        /*00d6*/ 	.short	0x0050
        /*00d8*/ 	.byte	0x00, 0xf0, 0x11, 0x00


	//----- nvinfo : EIATTR_KPARAM_INFO
	.align		4
.L_851:
        /*00dc*/ 	.byte	0x04, 0x17
        /*00de*/ 	.short	(.L_853 - .L_852)
.L_852:
        /*00e0*/ 	.word	0x00000000
        /*00e4*/ 	.short	0x000c
        /*00e6*/ 	.short	0x004c
        /*00e8*/ 	.byte	0x00, 0xf0, 0x11, 0x00


	//----- nvinfo : EIATTR_KPARAM_INFO
	.align		4
.L_853:
        /*00ec*/ 	.byte	0x04, 0x17
        /*00ee*/ 	.short	(.L_855 - .L_854)
.L_854:
        /*00f0*/ 	.word	0x00000000
        /*00f4*/ 	.short	0x000b
        /*00f6*/ 	.short	0x0048
        /*00f8*/ 	.byte	0x00, 0xf0, 0x11, 0x00


	//----- nvinfo : EIATTR_KPARAM_INFO
	.align		4
.L_855:
        /*00fc*/ 	.byte	0x04, 0x17
        /*00fe*/ 	.short	(.L_857 - .L_856)
.L_856:
        /*0100*/ 	.word	0x00000000
        /*0104*/ 	.short	0x000a
        /*0106*/ 	.short	0x0044
        /*0108*/ 	.byte	0x00, 0xf0, 0x11, 0x00


	//----- nvinfo : EIATTR_KPARAM_INFO
	.align		4
.L_857:
        /*010c*/ 	.byte	0x04, 0x17
        /*010e*/ 	.short	(.L_859 - .L_858)
.L_858:
        /*0110*/ 	.word	0x00000000
        /*0114*/ 	.short	0x0009
        /*0116*/ 	.short	0x0040
        /*0118*/ 	.byte	0x00, 0xf0, 0x11, 0x00


	//----- nvinfo : EIATTR_KPARAM_INFO
	.align		4
.L_859:
        /*011c*/ 	.byte	0x04, 0x17
        /*011e*/ 	.short	(.L_861 - .L_860)
.L_860:
        /*0120*/ 	.word	0x00000000
        /*0124*/ 	.short	0x0008
        /*0126*/ 	.short	0x0038
        /*0128*/ 	.byte	0x00, 0xf0, 0x21, 0x00


	//----- nvinfo : EIATTR_KPARAM_INFO
	.align		4
.L_861:
        /*012c*/ 	.byte	0x04, 0x17
        /*012e*/ 	.short	(.L_863 - .L_862)
.L_862:
        /*0130*/ 	.word	0x00000000
        /*0134*/ 	.short	0x0007
        /*0136*/ 	.short	0x0030
        /*0138*/ 	.byte	0x00, 0xf0, 0x21, 0x00


	//----- nvinfo : EIATTR_KPARAM_INFO
	.align		4
.L_863:
        /*013c*/ 	.byte	0x04, 0x17
        /*013e*/ 	.short	(.L_865 - .L_864)
.L_864:
        /*0140*/ 	.word	0x00000000
        /*0144*/ 	.short	0x0006
        /*0146*/ 	.short	0x0028
        /*0148*/ 	.byte	0x00, 0xf0, 0x21, 0x00


	//----- nvinfo : EIATTR_KPARAM_INFO
	.align		4
.L_865:
        /*014c*/ 	.byte	0x04, 0x17
        /*014e*/ 	.short	(.L_867 - .L_866)
.L_866:
        /*0150*/ 	.word	0x00000000
        /*0154*/ 	.short	0x0005
        /*0156*/ 	.short	0x0020
        /*0158*/ 	.byte	0x00, 0xf0, 0x21, 0x00


	//----- nvinfo : EIATTR_KPARAM_INFO
	.align		4
.L_867:
        /*015c*/ 	.byte	0x04, 0x17
        /*015e*/ 	.short	(.L_869 - .L_868)
.L_868:
        /*0160*/ 	.word	0x00000000
        /*0164*/ 	.short	0x0004
        /*0166*/ 	.short	0x0018
        /*0168*/ 	.byte	0x00, 0xf0, 0x21, 0x00


	//----- nvinfo : EIATTR_KPARAM_INFO
	.align		4
.L_869:
        /*016c*/ 	.byte	0x04, 0x17
        /*016e*/ 	.short	(.L_871 - .L_870)
.L_870:
        /*0170*/ 	.word	0x00000000
        /*0174*/ 	.short	0x0003
        /*0176*/ 	.short	0x0010
        /*0178*/ 	.byte	0x00, 0xf0, 0x21, 0x00


	//----- nvinfo : EIATTR_KPARAM_INFO
	.align		4
.L_871:
        /*017c*/ 	.byte	0x04, 0x17
        /*017e*/ 	.short	(.L_873 - .L_872)
.L_872:
        /*0180*/ 	.word	0x00000000
        /*0184*/ 	.short	0x0002
        /*0186*/ 	.short	0x0008
        /*0188*/ 	.byte	0x00, 0xf0, 0x11, 0x00


	//----- nvinfo : EIATTR_KPARAM_INFO
	.align		4
.L_873:
        /*018c*/ 	.byte	0x04, 0x17
        /*018e*/ 	.short	(.L_875 - .L_874)
.L_874:
        /*0190*/ 	.word	0x00000000
        /*0194*/ 	.short	0x0001
        /*0196*/ 	.short	0x0004
        /*0198*/ 	.byte	0x00, 0xf0, 0x11, 0x00


	//----- nvinfo : EIATTR_KPARAM_INFO
	.align		4
.L_875:
        /*019c*/ 	.byte	0x04, 0x17
        /*019e*/ 	.short	(.L_877 - .L_876)
.L_876:
        /*01a0*/ 	.word	0x00000000
        /*01a4*/ 	.short	0x0000
        /*01a6*/ 	.short	0x0000
        /*01a8*/ 	.byte	0x00, 0xf0, 0x11, 0x00


	//----- nvinfo : EIATTR_MAXREG_COUNT
	.align		4
.L_877:
        /*01ac*/ 	.byte	0x03, 0x1b
        /*01ae*/ 	.short	0x00ff


	//----- nvinfo : EIATTR_NUM_BARRIERS
	.align		4
        /*01b0*/ 	.byte	0x02, 0x4c
        /*01b2*/ 	.byte	0x01
	.zero		1


	//----- nvinfo : EIATTR_MERCURY_ISA_VERSION
	.align		4
        /*01b4*/ 	.byte	0x03, 0x5f
        /*01b6*/ 	.short	0x0000


	//----- nvinfo : EIATTR_INT_WARP_WIDE_INSTR_OFFSETS
	.align		4
        /*01b8*/ 	.byte	0x04, 0x31
        /*01ba*/ 	.short	(.L_879 - .L_878)


	//   ....[0]....
.L_878:
        /*01bc*/ 	.word	0x000008a0


	//   ....[1]....
        /*01c0*/ 	.word	0x000008b0


	//----- nvinfo : EIATTR_COOP_GROUP_MASK_REGIDS
	.align		4
.L_879:
        /*01c4*/ 	.byte	0x04, 0x29
        /*01c6*/ 	.short	(.L_881 - .L_880)


	//   ....[0]....
.L_880:
        /*01c8*/ 	.word	0xffffffff


	//   ....[1]....
        /*01cc*/ 	.word	0xffffffff


	//   ....[2]....
        /*01d0*/ 	.word	0xffffffff


	//   ....[3]....
        /*01d4*/ 	.word	0xffffffff


	//   ....[4]....
        /*01d8*/ 	.word	0xffffffff


	//   ....[5]....
        /*01dc*/ 	.word	0xffffffff


	//   ....[6]....
        /*01e0*/ 	.word	0xffffffff


	//   ....[7]....
        /*01e4*/ 	.word	0xffffffff


	//----- nvinfo : EIATTR_COOP_GROUP_INSTR_OFFSETS
	.align		4
.L_881:
        /*01e8*/ 	.byte	0x04, 0x28
        /*01ea*/ 	.short	(.L_883 - .L_882)


	//   ....[0]....
.L_882:
        /*01ec*/ 	.word	0x000002b0


	//   ....[1]....
        /*01f0*/ 	.word	0x000005c0


	//   ....[2]....
        /*01f4*/ 	.word	0x000006a0


	//   ....[3]....
        /*01f8*/ 	.word	0x000007e0


	//   ....[4]....
        /*01fc*/ 	.word	0x00000800


	//   ....[5]....
        /*0200*/ 	.word	0x00000820


	//   ....[6]....
        /*0204*/ 	.word	0x00000840


	//   ....[7]....
        /*0208*/ 	.word	0x00000860


	//----- nvinfo : EIATTR_EXIT_INSTR_OFFSETS
	.align		4
.L_883:
        /*020c*/ 	.byte	0x04, 0x1c
        /*020e*/ 	.short	(.L_885 - .L_884)


	//   ....[0]....
.L_884:
        /*0210*/ 	.word	0x00001b20


	//   ....[1]....
        /*0214*/ 	.word	0x00001d80


	//----- nvinfo : EIATTR_CRS_STACK_SIZE
	.align		4
.L_885:
        /*0218*/ 	.byte	0x04, 0x1e
        /*021a*/ 	.short	(.L_887 - .L_886)
.L_886:
        /*021c*/ 	.word	0x00000000
.L_887:


//--------------------- .nv.info._ZN3cub17CUB_300001_SM_8006detail11EmptyKernelIvEEvv --------------------------
	.section	.nv.info._ZN3cub17CUB_300001_SM_8006detail11EmptyKernelIvEEvv,"",@"SHT_CUDA_INFO"
	.sectionflags	@""
	.align	4


	//----- nvinfo : EIATTR_CUDA_API_VERSION
	.align		4
        /*0000*/ 	.byte	0x04, 0x37
        /*0002*/ 	.short	(.L_889 - .L_888)
.L_888:
        /*0004*/ 	.word	0x00000082


	//----- nvinfo : EIATTR_SW2861232_WAR
	.align		4
.L_889:
        /*0008*/ 	.byte	0x01, 0x35
	.zero		2


	//----- nvinfo : EIATTR_MAXREG_COUNT
	.align		4
        /*000c*/ 	.byte	0x03, 0x1b
        /*000e*/ 	.short	0x00ff


	//----- nvinfo : EIATTR_MERCURY_ISA_VERSION
	.align		4
        /*0010*/ 	.byte	0x03, 0x5f
        /*0012*/ 	.short	0x0000


	//----- nvinfo : EIATTR_EXIT_INSTR_OFFSETS
	.align		4
        /*0014*/ 	.byte	0x04, 0x1c
        /*0016*/ 	.short	(.L_891 - .L_890)


	//   ....[0]....
.L_890:
        /*0018*/ 	.word	0x00000010
.L_891:


//--------------------- .nv.callgraph             --------------------------
	.section	.nv.callgraph,"",@"SHT_CUDA_CALLGRAPH"
	.align	4
	.sectionentsize	8
	.align		4
        /*0000*/ 	.word	0x00000000
	.align		4
        /*0004*/ 	.word	0xffffffff
	.align		4
        /*0008*/ 	.word	0x00000000
	.align		4
        /*000c*/ 	.word	0xfffffffe
	.align		4
        /*0010*/ 	.word	0x00000000
	.align		4
        /*0014*/ 	.word	0xfffffffd
	.align		4
        /*0018*/ 	.word	0x00000000
	.align		4
        /*001c*/ 	.word	0xfffffffc


//--------------------- .nv.rel.action            --------------------------
	.section	.nv.rel.action,"",@"SHT_CUDA_RELOCINFO"
	.align	8
	.sectionentsize	8
        /*0000*/ 	.byte	0x73, 0x00, 0x00, 0x00, 0x00, 0x00, 0x00, 0x00, 0x00, 0x00, 0x00, 0x11, 0x25, 0x00, 0x05, 0x36


//--------------------- .nv.constant4             --------------------------
	.section	.nv.constant4,"a",@progbits
	.align	8
	.align		8
.nv.constant4:
        /*0000*/ 	.dword	_ZN57_INTERNAL_cc7ffe31_26_flash_prepare_scheduler_cu_2627ab304cuda3std3__45__cpo5beginE
	.align		8
        /*0008*/ 	.dword	_ZN57_INTERNAL_cc7ffe31_26_flash_prepare_scheduler_cu_2627ab304cuda3std3__45__cpo3endE
	.align		8
        /*0010*/ 	.dword	_ZN57_INTERNAL_cc7ffe31_26_flash_prepare_scheduler_cu_2627ab304cuda3std3__45__cpo6cbeginE
	.align		8
        /*0018*/ 	.dword	_ZN57_INTERNAL_cc7ffe31_26_flash_prepare_scheduler_cu_2627ab304cuda3std3__45__cpo4cendE
	.align		8
        /*0020*/ 	.dword	_ZN57_INTERNAL_cc7ffe31_26_flash_prepare_scheduler_cu_2627ab304cuda3std3__45__cpo6rbeginE
	.align		8
        /*0028*/ 	.dword	_ZN57_INTERNAL_cc7ffe31_26_flash_prepare_scheduler_cu_2627ab304cuda3std3__45__cpo4rendE
	.align		8
        /*0030*/ 	.dword	_ZN57_INTERNAL_cc7ffe31_26_flash_prepare_scheduler_cu_2627ab304cuda3std3__45__cpo7crbeginE
	.align		8
        /*0038*/ 	.dword	_ZN57_INTERNAL_cc7ffe31_26_flash_prepare_scheduler_cu_2627ab304cuda3std3__45__cpo5crendE
	.align		8
        /*0040*/ 	.dword	_ZN57_INTERNAL_cc7ffe31_26_flash_prepare_scheduler_cu_2627ab304cuda3std3__459_GLOBAL__N__cc7ffe31_26_flash_prepare_scheduler_cu_2627ab306ignoreE
	.align		8
        /*0048*/ 	.dword	_ZN57_INTERNAL_cc7ffe31_26_flash_prepare_scheduler_cu_2627ab304cuda3std3__419piecewise_constructE
	.align		8
        /*0050*/ 	.dword	_ZN57_INTERNAL_cc7ffe31_26_flash_prepare_scheduler_cu_2627ab304cuda3std3__48in_placeE
	.align		8
        /*0058*/ 	.dword	_ZN57_INTERNAL_cc7ffe31_26_flash_prepare_scheduler_cu_2627ab304cuda3std3__420unreachable_sentinelE
	.align		8
        /*0060*/ 	.dword	_ZN57_INTERNAL_cc7ffe31_26_flash_prepare_scheduler_cu_2627ab304cuda3std3__47nulloptE
	.align		8
        /*0068*/ 	.dword	_ZN57_INTERNAL_cc7ffe31_26_flash_prepare_scheduler_cu_2627ab304cuda3std3__48unexpectE
	.align		8
        /*0070*/ 	.dword	_ZN57_INTERNAL_cc7ffe31_26_flash_prepare_scheduler_cu_2627ab304cuda3std6ranges3__45__cpo4swapE
	.align		8
        /*0078*/ 	.dword	_ZN57_INTERNAL_cc7ffe31_26_flash_prepare_scheduler_cu_2627ab304cuda3std6ranges3__45__cpo9iter_moveE
	.align		8
        /*0080*/ 	.dword	_ZN57_INTERNAL_cc7ffe31_26_flash_prepare_scheduler_cu_2627ab304cuda3std6ranges3__45__cpo5beginE
	.align		8
        /*0088*/ 	.dword	_ZN57_INTERNAL_cc7ffe31_26_flash_prepare_scheduler_cu_2627ab304cuda3std6ranges3__45__cpo3endE
	.align		8
        /*0090*/ 	.dword	_ZN57_INTERNAL_cc7ffe31_26_flash_prepare_scheduler_cu_2627ab304cuda3std6ranges3__45__cpo6cbeginE
	.align		8
        /*0098*/ 	.dword	_ZN57_INTERNAL_cc7ffe31_26_flash_prepare_scheduler_cu_2627ab304cuda3std6ranges3__45__cpo4cendE
	.align		8
        /*00a0*/ 	.dword	_ZN57_INTERNAL_cc7ffe31_26_flash_prepare_scheduler_cu_2627ab304cuda3std6ranges3__45__cpo7advanceE
	.align		8
        /*00a8*/ 	.dword	_ZN57_INTERNAL_cc7ffe31_26_flash_prepare_scheduler_cu_2627ab304cuda3std6ranges3__45__cpo9iter_swapE
	.align		8
        /*00b0*/ 	.dword	_ZN57_INTERNAL_cc7ffe31_26_flash_prepare_scheduler_cu_2627ab304cuda3std6ranges3__45__cpo4nextE
	.align		8
        /*00b8*/ 	.dword	_ZN57_INTERNAL_cc7ffe31_26_flash_prepare_scheduler_cu_2627ab304cuda3std6ranges3__45__cpo4prevE
	.align		8
        /*00c0*/ 	.dword	_ZN57_INTERNAL_cc7ffe31_26_flash_prepare_scheduler_cu_2627ab304cuda3std6ranges3__45__cpo4dataE
	.align		8
        /*00c8*/ 	.dword	_ZN57_INTERNAL_cc7ffe31_26_flash_prepare_scheduler_cu_2627ab304cuda3std6ranges3__45__cpo5cdataE
	.align		8
        /*00d0*/ 	.dword	_ZN57_INTERNAL_cc7ffe31_26_flash_prepare_scheduler_cu_2627ab304cuda3std6ranges3__45__cpo4sizeE
	.align		8
        /*00d8*/ 	.dword	_ZN57_INTERNAL_cc7ffe31_26_flash_prepare_scheduler_cu_2627ab304cuda3std6ranges3__45__cpo5ssizeE
	.align		8
        /*00e0*/ 	.dword	_ZN57_INTERNAL_cc7ffe31_26_flash_prepare_scheduler_cu_2627ab304cuda3std6ranges3__45__cpo8distanceE
	.align		8
        /*00e8*/ 	.dword	_ZN57_INTERNAL_cc7ffe31_26_flash_prepare_scheduler_cu_2627ab306thrust23THRUST_300001_SM_800_NS6system6detail10sequential3seqE
	.align		8
        /*00f0*/ 	.dword	_ZN57_INTERNAL_cc7ffe31_26_flash_prepare_scheduler_cu_2627ab306thrust23THRUST_300001_SM_800_NS12placeholders2_1E
	.align		8
        /*00f8*/ 	.dword	_ZN57_INTERNAL_cc7ffe31_26_flash_prepare_scheduler_cu_2627ab306thrust23THRUST_300001_SM_800_NS12placeholders2_2E
	.align		8
        /*0100*/ 	.dword	_ZN57_INTERNAL_cc7ffe31_26_flash_prepare_scheduler_cu_2627ab306thrust23THRUST_300001_SM_800_NS12placeholders2_3E
	.align		8
        /*0108*/ 	.dword	_ZN57_INTERNAL_cc7ffe31_26_flash_prepare_scheduler_cu_2627ab306thrust23THRUST_300001_SM_800_NS12placeholders2_4E
	.align		8
        /*0110*/ 	.dword	_ZN57_INTERNAL_cc7ffe31_26_flash_prepare_scheduler_cu_2627ab306thrust23THRUST_300001_SM_800_NS12placeholders2_5E
	.align		8
        /*0118*/ 	.dword	_ZN57_INTERNAL_cc7ffe31_26_flash_prepare_scheduler_cu_2627ab306thrust23THRUST_300001_SM_800_NS12placeholders2_6E
	.align		8
        /*0120*/ 	.dword	_ZN57_INTERNAL_cc7ffe31_26_flash_prepare_scheduler_cu_2627ab306thrust23THRUST_300001_SM_800_NS12placeholders2_7E
	.align		8
        /*0128*/ 	.dword	_ZN57_INTERNAL_cc7ffe31_26_flash_prepare_scheduler_cu_2627ab306thrust23THRUST_300001_SM_800_NS12placeholders2_8E
	.align		8
        /*0130*/ 	.dword	_ZN57_INTERNAL_cc7ffe31_26_flash_prepare_scheduler_cu_2627ab306thrust23THRUST_300001_SM_800_NS12placeholders2_9E
	.align		8
        /*0138*/ 	.dword	_ZN57_INTERNAL_cc7ffe31_26_flash_prepare_scheduler_cu_2627ab306thrust23THRUST_300001_SM_800_NS12placeholders3_10E
	.align		8
        /*0140*/ 	.dword	_ZN57_INTERNAL_cc7ffe31_26_flash_prepare_scheduler_cu_2627ab304cute7productE
	.align		8
        /*0148*/ 	.dword	_ZN57_INTERNAL_cc7ffe31_26_flash_prepare_scheduler_cu_2627ab304cute1_E


//--------------------- .nv.constant0._ZN5flash32prepare_varlen_num_blocks_kernelILi32ELb0EEEviiiPKiS2_S2_S2_S2_S2_iiiiiN7cutlass10FastDivmodES4_PiS5_S5_S5_S5_bbbi --------------------------
	.section	.nv.constant0._ZN5flash32prepare_varlen_num_blocks_kernelILi32ELb0EEEviiiPKiS2_S2_S2_S2_S2_iiiiiN7cutlass10FastDivmodES4_PiS5_S5_S5_S5_bbbi,"a",@progbits
	.sectionflags	@""
	.align	4
.nv.constant0._ZN5flash32prepare_varlen_num_blocks_kernelILi32ELb0EEEviiiPKiS2_S2_S2_S2_S2_iiiiiN7cutlass10FastDivmodES4_PiS5_S5_S5_S5_bbbi:
	.zero		512


//--------------------- .nv.constant0._ZN5flash32prepare_varlen_num_blocks_kernelILi16ELb0EEEviiiPKiS2_S2_S2_S2_S2_iiiiiN7cutlass10FastDivmodES4_PiS5_S5_S5_S5_bbbi --------------------------
	.section	.nv.constant0._ZN5flash32prepare_varlen_num_blocks_kernelILi16ELb0EEEviiiPKiS2_S2_S2_S2_S2_iiiiiN7cutlass10FastDivmodES4_PiS5_S5_S5_S5_bbbi,"a",@progbits
	.sectionflags	@""
	.align	4
.nv.constant0._ZN5flash32prepare_varlen_num_blocks_kernelILi16ELb0EEEviiiPKiS2_S2_S2_S2_S2_iiiiiN7cutlass10FastDivmodES4_PiS5_S5_S5_S5_bbbi:
	.zero		512


//--------------------- .nv.constant0._ZN5flash32prepare_varlen_num_blocks_kernelILi8ELb0EEEviiiPKiS2_S2_S2_S2_S2_iiiiiN7cutlass10FastDivmodES4_PiS5_S5_S5_S5_bbbi --------------------------
	.section	.nv.constant0._ZN5flash32prepare_varlen_num_blocks_kernelILi8ELb0EEEviiiPKiS2_S2_S2_S2_S2_iiiiiN7cutlass10FastDivmodES4_PiS5_S5_S5_S5_bbbi,"a",@progbits
	.sectionflags	@""
	.align	4
.nv.constant0._ZN5flash32prepare_varlen_num_blocks_kernelILi8ELb0EEEviiiPKiS2_S2_S2_S2_S2_iiiiiN7cutlass10FastDivmodES4_PiS5_S5_S5_S5_bbbi:
	.zero		512


//--------------------- .nv.constant0._ZN5flash32prepare_varlen_num_blocks_kernelILi4ELb0EEEviiiPKiS2_S2_S2_S2_S2_iiiiiN7cutlass10FastDivmodES4_PiS5_S5_S5_S5_bbbi --------------------------
	.section	.nv.constant0._ZN5flash32prepare_varlen_num_blocks_kernelILi4ELb0EEEviiiPKiS2_S2_S2_S2_S2_iiiiiN7cutlass10FastDivmodES4_PiS5_S5_S5_S5_bbbi,"a",@progbits
	.sectionflags	@""
	.align	4
.nv.constant0._ZN5flash32prepare_varlen_num_blocks_kernelILi4ELb0EEEviiiPKiS2_S2_S2_S2_S2_iiiiiN7cutlass10FastDivmodES4_PiS5_S5_S5_S5_bbbi:
	.zero		512


//--------------------- .nv.constant0._ZN5flash32prepare_varlen_num_blocks_kernelILi2ELb0EEEviiiPKiS2_S2_S2_S2_S2_iiiiiN7cutlass10FastDivmodES4_PiS5_S5_S5_S5_bbbi --------------------------
	.section	.nv.constant0._ZN5flash32prepare_varlen_num_blocks_kernelILi2ELb0EEEviiiPKiS2_S2_S2_S2_S2_iiiiiN7cutlass10FastDivmodES4_PiS5_S5_S5_S5_bbbi,"a",@progbits
	.sectionflags	@""
	.align	4
.nv.constant0._ZN5flash32prepare_varlen_num_blocks_kernelILi2ELb0EEEviiiPKiS2_S2_S2_S2_S2_iiiiiN7cutlass10FastDivmodES4_PiS5_S5_S5_S5_bbbi:
	.zero		512


//--------------------- .nv.constant0._ZN5flash32prepare_varlen_num_blocks_kernelILi1ELb0EEEviiiPKiS2_S2_S2_S2_S2_iiiiiN7cutlass10FastDivmodES4_PiS5_S5_S5_S5_bbbi --------------------------
	.section	.nv.constant0._ZN5flash32prepare_varlen_num_blocks_kernelILi1ELb0EEEviiiPKiS2_S2_S2_S2_S2_iiiiiN7cutlass10FastDivmodES4_PiS5_S5_S5_S5_bbbi,"a",@progbits
	.sectionflags	@""
	.align	4
.nv.constant0._ZN5flash32prepare_varlen_num_blocks_kernelILi1ELb0EEEviiiPKiS2_S2_S2_S2_S2_iiiiiN7cutlass10FastDivmodES4_PiS5_S5_S5_S5_bbbi:
	.zero		512


//--------------------- .nv.constant0._ZN5flash32prepare_varlen_num_blocks_kernelILi32ELb1EEEviiiPKiS2_S2_S2_S2_S2_iiiiiN7cutlass10FastDivmodES4_PiS5_S5_S5_S5_bbbi --------------------------
	.section	.nv.constant0._ZN5flash32prepare_varlen_num_blocks_kernelILi32ELb1EEEviiiPKiS2_S2_S2_S2_S2_iiiiiN7cutlass10FastDivmodES4_PiS5_S5_S5_S5_bbbi,"a",@progbits
	.sectionflags	@""
	.align	4
.nv.constant0._ZN5flash32prepare_varlen_num_blocks_kernelILi32ELb1EEEviiiPKiS2_S2_S2_S2_S2_iiiiiN7cutlass10FastDivmodES4_PiS5_S5_S5_S5_bbbi:
	.zero		512


//--------------------- .nv.constant0._ZN5flash32prepare_varlen_num_blocks_kernelILi16ELb1EEEviiiPKiS2_S2_S2_S2_S2_iiiiiN7cutlass10FastDivmodES4_PiS5_S5_S5_S5_bbbi --------------------------
	.section	.nv.constant0._ZN5flash32prepare_varlen_num_blocks_kernelILi16ELb1EEEviiiPKiS2_S2_S2_S2_S2_iiiiiN7cutlass10FastDivmodES4_PiS5_S5_S5_S5_bbbi,"a",@progbits
	.sectionflags	@""
	.align	4
.nv.constant0._ZN5flash32prepare_varlen_num_blocks_kernelILi16ELb1EEEviiiPKiS2_S2_S2_S2_S2_iiiiiN7cutlass10FastDivmodES4_PiS5_S5_S5_S5_bbbi:
	.zero		512


//--------------------- .nv.constant0._ZN5flash32prepare_varlen_num_blocks_kernelILi8ELb1EEEviiiPKiS2_S2_S2_S2_S2_iiiiiN7cutlass10FastDivmodES4_PiS5_S5_S5_S5_bbbi --------------------------
	.section	.nv.constant0._ZN5flash32prepare_varlen_num_blocks_kernelILi8ELb1EEEviiiPKiS2_S2_S2_S2_S2_iiiiiN7cutlass10FastDivmodES4_PiS5_S5_S5_S5_bbbi,"a",@progbits
	.sectionflags	@""
	.align	4
.nv.constant0._ZN5flash32prepare_varlen_num_blocks_kernelILi8ELb1EEEviiiPKiS2_S2_S2_S2_S2_iiiiiN7cutlass10FastDivmodES4_PiS5_S5_S5_S5_bbbi:
	.zero		512


//--------------------- .nv.constant0._ZN5flash32prepare_varlen_num_blocks_kernelILi4ELb1EEEviiiPKiS2_S2_S2_S2_S2_iiiiiN7cutlass10FastDivmodES4_PiS5_S5_S5_S5_bbbi --------------------------
	.section	.nv.constant0._ZN5flash32prepare_varlen_num_blocks_kernelILi4ELb1EEEviiiPKiS2_S2_S2_S2_S2_iiiiiN7cutlass10FastDivmodES4_PiS5_S5_S5_S5_bbbi,"a",@progbits
	.sectionflags	@""
	.align	4
.nv.constant0._ZN5flash32prepare_varlen_num_blocks_kernelILi4ELb1EEEviiiPKiS2_S2_S2_S2_S2_iiiiiN7cutlass10FastDivmodES4_PiS5_S5_S5_S5_bbbi:
	.zero		512


//--------------------- .nv.constant0._ZN5flash32prepare_varlen_num_blocks_kernelILi2ELb1EEEviiiPKiS2_S2_S2_S2_S2_iiiiiN7cutlass10FastDivmodES4_PiS5_S5_S5_S5_bbbi --------------------------
	.section	.nv.constant0._ZN5flash32prepare_varlen_num_blocks_kernelILi2ELb1EEEviiiPKiS2_S2_S2_S2_S2_iiiiiN7cutlass10FastDivmodES4_PiS5_S5_S5_S5_bbbi,"a",@progbits
	.sectionflags	@""
	.align	4
.nv.constant0._ZN5flash32prepare_varlen_num_blocks_kernelILi2ELb1EEEviiiPKiS2_S2_S2_S2_S2_iiiiiN7cutlass10FastDivmodES4_PiS5_S5_S5_S5_bbbi:
	.zero		512


//--------------------- .nv.constant0._ZN5flash32prepare_varlen_num_blocks_kernelILi1ELb1EEEviiiPKiS2_S2_S2_S2_S2_iiiiiN7cutlass10FastDivmodES4_PiS5_S5_S5_S5_bbbi --------------------------
	.section	.nv.constant0._ZN5flash32prepare_varlen_num_blocks_kernelILi1ELb1EEEviiiPKiS2_S2_S2_S2_S2_iiiiiN7cutlass10FastDivmodES4_PiS5_S5_S5_S5_bbbi,"a",@progbits
	.sectionflags	@""
	.align	4
.nv.constant0._ZN5flash32prepare_varlen_num_blocks_kernelILi1ELb1EEEviiiPKiS2_S2_S2_S2_S2_iiiiiN7cutlass10FastDivmodES4_PiS5_S5_S5_S5_bbbi:
	.zero		512


//--------------------- .nv.constant0._ZN3cub17CUB_300001_SM_8006detail11EmptyKernelIvEEvv --------------------------
	.section	.nv.constant0._ZN3cub17CUB_300001_SM_8006detail11EmptyKernelIvEEvv,"a",@progbits
	.sectionflags	@""
	.align	4
.nv.constant0._ZN3cub17CUB_300001_SM_8006detail11EmptyKernelIvEEvv:
	.zero		352


//--------------------- .text._ZN5flash32prepare_varlen_num_blocks_kernelILi32ELb0EEEviiiPKiS2_S2_S2_S2_S2_iiiiiN7cutlass10FastDivmodES4_PiS5_S5_S5_S5_bbbi --------------------------
	.section	.text._ZN5flash32prepare_varlen_num_blocks_kernelILi32ELb0EEEviiiPKiS2_S2_S2_S2_S2_iiiiiN7cutlass10FastDivmodES4_PiS5_S5_S5_S5_bbbi,"ax",@progbits
	.sectioninfo	@"SHI_REGISTERS=16"
	.align	128
        .global         _ZN5flash32prepare_varlen_num_blocks_kernelILi32ELb0EEEviiiPKiS2_S2_S2_S2_S2_iiiiiN7cutlass10FastDivmodES4_PiS5_S5_S5_S5_bbbi
        .type           _ZN5flash32prepare_varlen_num_blocks_kernelILi32ELb0EEEviiiPKiS2_S2_S2_S2_S2_iiiiiN7cutlass10FastDivmodES4_PiS5_S5_S5_S5_bbbi,@function
        .size           _ZN5flash32prepare_varlen_num_blocks_kernelILi32ELb0EEEviiiPKiS2_S2_S2_S2_S2_iiiiiN7cutlass10FastDivmodES4_PiS5_S5_S5_S5_bbbi,(.L_x_354 - _ZN5flash32prepare_varlen_num_blocks_kernelILi32ELb0EEEviiiPKiS2_S2_S2_S2_S2_iiiiiN7cutlass10FastDivmodES4_PiS5_S5_S5_S5_bbbi)
        .other          _ZN5flash32prepare_varlen_num_blocks_kernelILi32ELb0EEEviiiPKiS2_S2_S2_S2_S2_iiiiiN7cutlass10FastDivmodES4_PiS5_S5_S5_S5_bbbi,@"STO_CUDA_ENTRY STV_DEFAULT"
_ZN5flash32prepare_varlen_num_blocks_kernelILi32ELb0EEEviiiPKiS2_S2_S2_S2_S2_iiiiiN7cutlass10FastDivmodES4_PiS5_S5_S5_S5_bbbi:
.text._ZN5flash32prepare_varlen_num_blocks_kernelILi32ELb0EEEviiiPKiS2_S2_S2_S2_S2_iiiiiN7cutlass10FastDivmodES4_PiS5_S5_S5_S5_bbbi:
[----:B------:R-:W-:Y:S02]  /*0000*/  IMAD.MOV.U32 R1, RZ, RZ, c[0x0][0x28] ;  /* 0x00000a00ff017624 */ /* 0x000fe400078e00ff */
[----:B------:R-:W0:Y:S01]  /*0010*/  S2R R0, SR_TID.X ;  /* 0x0000000000007919 */ /* 0x000e220000002100 */
[----:B------:R-:W-:Y:S01]  /*0020*/  ISETP.NE.U32.AND P0, PT, RZ, c[0x0][0x1d0], PT ;  /* 0x00007400ff007a0c */ /* 0x000fe20003f05070 */
[----:B------:R-:W-:Y:S01]  /*0030*/  ULDC.64 UR6, c[0x0][0x118] ;  /* 0x0000460000067ab9 */ /* 0x000fe20000000a00 */
[----:B------:R-:W-:Y:S01]  /*0040*/  BSSY B0, `(.L_x_0) ;  /* 0x0000028000007945 */ /* 0x000fe20003800000 */
[----:B------:R-:W1:Y:S01]  /*0050*/  S2R R2, SR_CTAID.X ;  /* 0x0000000000027919 */ /* 0x000e620000002500 */
[----:B------:R-:W-:Y:S01]  /*0060*/  ISETP.NE.AND.EX P0, PT, RZ, c[0x0][0x1d4], PT, P0 ;  /* 0x00007500ff007a0c */ /* 0x000fe20003f05300 */
[----:B------:R-:W-:Y:S02]  /*0070*/  IMAD.MOV.U32 R6, RZ, RZ, c[0x0][0x164] ;  /* 0x00005900ff067624 */ /* 0x000fe400078e00ff */
[----:B------:R-:W-:Y:S01]  /*0080*/  IMAD.MOV.U32 R4, RZ, RZ, c[0x0][0x168] ;  /* 0x00005a00ff047624 */ /* 0x000fe200078e00ff */
[C---:B0-----:R-:W-:Y:S02]  /*0090*/  ISETP.NE.AND P1, PT, R0.reuse, RZ, PT ;  /* 0x000000ff0000720c */ /* 0x041fe40003f25270 */
[----:B------:R-:W-:-:S02]  /*00a0*/  ISETP.NE.OR P0, PT, R0, RZ, !P0 ;  /* 0x000000ff0000720c */ /* 0x000fc40004705670 */
[----:B------:R-:W-:Y:S02]  /*00b0*/  LOP3.LUT R3, R0, 0x1f, RZ, 0xc0, !PT ;  /* 0x0000001f00037812 */ /* 0x000fe400078ec0ff */
[----:B------:R-:W-:-:S03]  /*00c0*/  SHF.R.U32.HI R0, RZ, 0x5, R0 ;  /* 0x00000005ff007819 */ /* 0x000fc60000011600 */
[----:B-1----:R-:W-:-:S04]  /*00d0*/  IMAD R5, R2, 0x3e0, R3 ;  /* 0x000003e002057824 */ /* 0x002fc800078e0203 */
[----:B------:R-:W-:Y:S01]  /*00e0*/  @!P1 STS [RZ], RZ ;  /* 0x000000ffff009388 */ /* 0x000fe20000000800 */
[----:B------:R-:W-:Y:S02]  /*00f0*/  IMAD R0, R0, 0x1f, R5 ;  /* 0x0000001f00007824 */ /* 0x000fe400078e0205 */
[----:B------:R-:W-:Y:S02]  /*0100*/  @!P0 IMAD.MOV.U32 R8, RZ, RZ, c[0x0][0x1d0] ;  /* 0x00007400ff088624 */ /* 0x000fe400078e00ff */
[----:B------:R-:W-:Y:S01]  /*0110*/  @!P0 IMAD.MOV.U32 R9, RZ, RZ, c[0x0][0x1d4] ;  /* 0x00007500ff098624 */ /* 0x000fe200078e00ff */
[----:B------:R-:W-:Y:S01]  /*0120*/  BAR.SYNC.DEFER_BLOCKING 0x0 ;  /* 0x0000000000007b1d */ /* 0x000fe20000010000 */
[----:B------:R-:W-:-:S05]  /*0130*/  IMAD.MOV.U32 R5, RZ, RZ, c[0x0][0x160] ;  /* 0x00005800ff057624 */ /* 0x000fca00078e00ff */
[----:B------:R0:W-:Y:S01]  /*0140*/  @!P0 STG.E [R8.64], RZ ;  /* 0x000000ff08008986 */ /* 0x0001e2000c101906 */
[----:B------:R-:W-:-:S04]  /*0150*/  ISETP.NE.U32.AND P0, PT, RZ, c[0x0][0x188], PT ;  /* 0x00006200ff007a0c */ /* 0x000fc80003f05070 */
[----:B------:R-:W-:-:S13]  /*0160*/  ISETP.NE.AND.EX P0, PT, RZ, c[0x0][0x18c], PT, P0 ;  /* 0x00006300ff007a0c */ /* 0x000fda0003f05300 */
[----:B------:R-:W-:Y:S05]  /*0170*/  @!P0 BRA `(.L_x_1) ;  /* 0x0000007000008947 */ /* 0x000fea0003800000 */
[----:B0-----:R-:W-:Y:S01]  /*0180*/  ISETP.GE.AND P0, PT, R0, c[0x0][0x1a0], PT ;  /* 0x0000680000007a0c */ /* 0x001fe20003f06270 */
[----:B------:R-:W-:-:S12]  /*0190*/  IMAD.MOV.U32 R5, RZ, RZ, RZ ;  /* 0x000000ffff057224 */ /* 0x000fd800078e00ff */
[----:B------:R-:W-:Y:S05]  /*01a0*/  @P0 BRA `(.L_x_2) ;  /* 0x0000011000000947 */ /* 0x000fea0003800000 */
[----:B------:R-:W-:-:S04]  /*01b0*/  IMAD.MOV.U32 R9, RZ, RZ, 0x4 ;  /* 0x00000004ff097424 */ /* 0x000fc800078e00ff */
[----:B------:R-:W-:-:S05]  /*01c0*/  IMAD.WIDE R8, R0, R9, c[0x0][0x188] ;  /* 0x0000620000087625 */ /* 0x000fca00078e0209 */
[----:B------:R0:W5:Y:S01]  /*01d0*/  LDG.E R5, [R8.64] ;  /* 0x0000000608057981 */ /* 0x000162000c1e1900 */
[----:B------:R-:W-:Y:S05]  /*01e0*/  BRA `(.L_x_2) ;  /* 0x000000d000007947 */ /* 0x000fea0003800000 */
.L_x_1:
[----:B0-----:R-:W-:-:S04]  /*01f0*/  ISETP.NE.U32.AND P0, PT, RZ, c[0x0][0x170], PT ;  /* 0x00005c00ff007a0c */ /* 0x001fc80003f05070 */
[----:B------:R-:W-:-:S13]  /*0200*/  ISETP.NE.AND.EX P0, PT, RZ, c[0x0][0x174], PT, P0 ;  /* 0x00005d00ff007a0c */ /* 0x000fda0003f05300 */
[----:B------:R-:W-:Y:S05]  /*0210*/  @!P0 BRA `(.L_x_2) ;  /* 0x000000a000008947 */ /* 0x000fea0003800000 */
[----:B------:R-:W-:Y:S01]  /*0220*/  ISETP.GT.AND P0, PT, R0, c[0x0][0x1a0], PT ;  /* 0x0000680000007a0c */ /* 0x000fe20003f04270 */
[----:B------:R-:W-:Y:S01]  /*0230*/  BSSY B1, `(.L_x_3) ;  /* 0x0000006000017945 */ /* 0x000fe20003800000 */
[----:B------:R-:W-:-:S11]  /*0240*/  HFMA2.MMA R8, -RZ, RZ, 0, 0 ;  /* 0x00000000ff087435 */ /* 0x000fd600000001ff */
[----:B------:R-:W-:Y:S05]  /*0250*/  @P0 BRA `(.L_x_4) ;  /* 0x0000003000000947 */ /* 0x000fea0003800000 */
[----:B------:R-:W-:-:S04]  /*0260*/  IMAD.MOV.U32 R9, RZ, RZ, 0x4 ;  /* 0x00000004ff097424 */ /* 0x000fc800078e00ff */
[----:B------:R-:W-:-:S06]  /*0270*/  IMAD.WIDE R8, R0, R9, c[0x0][0x170] ;  /* 0x00005c0000087625 */ /* 0x000fcc00078e0209 */
[----:B------:R0:W5:Y:S02]  /*0280*/  LDG.E R8, [R8.64] ;  /* 0x0000000608087981 */ /* 0x000164000c1e1900 */
.L_x_4:
[----:B------:R-:W-:Y:S05]  /*0290*/  BSYNC B1 ;  /* 0x0000000000017941 */ /* 0x000fea0003800000 */
.L_x_3:
[----:B-----5:R-:W1:Y:S02]  /*02a0*/  SHFL.DOWN PT, R5, R8, 0x1, 0x1f ;  /* 0x08201f0008057f89 */ /* 0x020e6400000e0000 */
[----:B-1----:R-:W-:Y:S02]  /*02b0*/  IMAD.IADD R5, R5, 0x1, -R8 ;  /* 0x0000000105057824 */ /* 0x002fe400078e0a08 */
.L_x_2:
[----:B------:R-:W-:Y:S05]  /*02c0*/  BSYNC B0 ;  /* 0x0000000000007941 */ /* 0x000fea0003800000 */
.L_x_0:
[----:B------:R-:W-:Y:S01]  /*02d0*/  ISETP.GE.AND P3, PT, R0, c[0x0][0x1a0], PT ;  /* 0x0000680000007a0c */ /* 0x000fe20003f66270 */
[----:B------:R-:W-:Y:S01]  /*02e0*/  BSSY B0, `(.L_x_5) ;  /* 0x0000012000007945 */ /* 0x000fe20003800000 */
[----:B------:R-:W-:Y:S01]  /*02f0*/  ISETP.EQ.U32.AND P0, PT, RZ, c[0x0][0x198], PT ;  /* 0x00006600ff007a0c */ /* 0x000fe20003f02070 */
[----:B------:R-:W-:Y:S01]  /*0300*/  IMAD.MOV.U32 R11, RZ, RZ, RZ ;  /* 0x000000ffff0b7224 */ /* 0x000fe200078e00ff */
[----:B------:R-:W-:Y:S01]  /*0310*/  ISETP.EQ.OR P2, PT, R3, 0x1f, P3 ;  /* 0x0000001f0300780c */ /* 0x000fe20001f42670 */
[----:B------:R-:W-:Y:S01]  /*0320*/  IMAD.MOV.U32 R2, RZ, RZ, RZ ;  /* 0x000000ffff027224 */ /* 0x000fe200078e00ff */
[----:B------:R-:W-:Y:S02]  /*0330*/  ISETP.NE.U32.AND P1, PT, RZ, c[0x0][0x190], PT ;  /* 0x00006400ff007a0c */ /* 0x000fe40003f25070 */
[----:B------:R-:W-:-:S02]  /*0340*/  ISETP.EQ.OR.EX P0, PT, RZ, c[0x0][0x19c], P3, P0 ;  /* 0x00006700ff007a0c */ /* 0x000fc40001f02700 */
[----:B------:R-:W-:-:S07]  /*0350*/  ISETP.NE.AND.EX P1, PT, RZ, c[0x0][0x194], PT, P1 ;  /* 0x00006500ff007a0c */ /* 0x000fce0003f25310 */
[----:B------:R-:W-:Y:S05]  /*0360*/  @P2 BRA `(.L_x_6) ;  /* 0x0000009000002947 */ /* 0x000fea0003800000 */
[----:B------:R-:W-:Y:S01]  /*0370*/  ULDC.S8 UR4, c[0x0][0x1fa] ;  /* 0x00007e8000047ab9 */ /* 0x000fe20000000200 */
[----:B------:R-:W-:Y:S01]  /*0380*/  IMAD.MOV.U32 R7, RZ, RZ, 0x1 ;  /* 0x00000001ff077424 */ /* 0x000fe200078e00ff */
[----:B------:R-:W-:-:S04]  /*0390*/  ISETP.NE.AND P4, PT, RZ, UR4, PT ;  /* 0x00000004ff007c0c */ /* 0x000fc8000bf85270 */
[C---:B------:R-:W-:Y:S02]  /*03a0*/  SEL R2, R7.reuse, c[0x0][0x1a8], !P4 ;  /* 0x00006a0007027a07 */ /* 0x040fe40006000000 */
[----:B------:R-:W-:-:S03]  /*03b0*/  ISETP.NE.AND P4, PT, R7, c[0x0][0x1b4], PT ;  /* 0x00006d0007007a0c */ /* 0x000fc60003f85270 */
[----:B-----5:R-:W-:-:S05]  /*03c0*/  IMAD R2, R2, R5, c[0x0][0x1b4] ;  /* 0x00006d0002027624 */ /* 0x020fca00078e0205 */
[----:B------:R-:W-:-:S05]  /*03d0*/  IADD3 R2, R2, -0x1, RZ ;  /* 0xffffffff02027810 */ /* 0x000fca0007ffe0ff */
[----:B------:R-:W-:-:S05]  /*03e0*/  @P4 IMAD.HI.U32 R5, R2, c[0x0][0x1b8], RZ ;  /* 0x00006e0002054a27 */ /* 0x000fca00078e00ff */
[----:B------:R-:W-:Y:S02]  /*03f0*/  @P4 SHF.R.U32.HI R2, RZ, c[0x0][0x1bc], R5 ;  /* 0x00006f00ff024a19 */ /* 0x000fe40000011605 */
.L_x_6:
[----:B------:R-:W-:Y:S05]  /*0400*/  BSYNC B0 ;  /* 0x0000000000007941 */ /* 0x000fea0003800000 */
.L_x_5:
[----:B------:R-:W-:Y:S01]  /*0410*/  BSSY B0, `(.L_x_7) ;  /* 0x0000006000007945 */ /* 0x000fe20003800000 */
[----:B------:R-:W-:Y:S05]  /*0420*/  @P0 BRA `(.L_x_8) ;  /* 0x0000004000000947 */ /* 0x000fea0003800000 */
[----:B0-----:R-:W-:-:S04]  /*0430*/  IMAD.MOV.U32 R9, RZ, RZ, 0x4 ;  /* 0x00000004ff097424 */ /* 0x001fc800078e00ff */
[----:B------:R-:W-:-:S06]  /*0440*/  IMAD.WIDE R8, R0, R9, c[0x0][0x198] ;  /* 0x0000660000087625 */ /* 0x000fcc00078e0209 */
[----:B------:R-:W2:Y:S02]  /*0450*/  LDG.E R8, [R8.64] ;  /* 0x0000000608087981 */ /* 0x000ea4000c1e1900 */
[----:B--2---:R-:W-:Y:S02]  /*0460*/  IMAD.MOV R11, RZ, RZ, -R8 ;  /* 0x000000ffff0b7224 */ /* 0x004fe400078e0a08 */
.L_x_8:
[----:B------:R-:W-:Y:S05]  /*0470*/  BSYNC B0 ;  /* 0x0000000000007941 */ /* 0x000fea0003800000 */
.L_x_7:
[----:B------:R-:W-:Y:S01]  /*0480*/  BSSY B0, `(.L_x_9) ;  /* 0x0000015000007945 */ /* 0x000fe20003800000 */
[----:B------:R-:W-:Y:S05]  /*0490*/  @!P1 BRA `(.L_x_10) ;  /* 0x0000006000009947 */ /* 0x000fea0003800000 */
[----:B------:R-:W-:Y:S01]  /*04a0*/  HFMA2.MMA R6, -RZ, RZ, 0, 0 ;  /* 0x00000000ff067435 */ /* 0x000fe200000001ff */
[----:B------:R-:W-:Y:S05]  /*04b0*/  @P3 BRA `(.L_x_11) ;  /* 0x0000011000003947 */ /* 0x000fea0003800000 */
[----:B------:R-:W-:-:S04]  /*04c0*/  IMAD.MOV.U32 R7, RZ, RZ, 0x4 ;  /* 0x00000004ff077424 */ /* 0x000fc800078e00ff */
[----:B------:R-:W-:-:S06]  /*04d0*/  IMAD.WIDE R6, R0, R7, c[0x0][0x190] ;  /* 0x0000640000067625 */ /* 0x000fcc00078e0207 */
[----:B------:R1:W5:Y:S01]  /*04e0*/  LDG.E R6, [R6.64] ;  /* 0x0000000606067981 */ /* 0x000362000c1e1900 */
[----:B------:R-:W-:Y:S05]  /*04f0*/  BRA `(.L_x_11) ;  /* 0x000000d000007947 */ /* 0x000fea0003800000 */
.L_x_10:
[----:B------:R-:W-:-:S04]  /*0500*/  ISETP.NE.U32.AND P0, PT, RZ, c[0x0][0x178], PT ;  /* 0x00005e00ff007a0c */ /* 0x000fc80003f05070 */
[----:B------:R-:W-:-:S13]  /*0510*/  ISETP.NE.AND.EX P0, PT, RZ, c[0x0][0x17c], PT, P0 ;  /* 0x00005f00ff007a0c */ /* 0x000fda0003f05300 */
[----:B------:R-:W-:Y:S05]  /*0520*/  @!P0 BRA `(.L_x_11) ;  /* 0x000000a000008947 */ /* 0x000fea0003800000 */
[----:B------:R-:W-:Y:S01]  /*0530*/  ISETP.GT.AND P0, PT, R0, c[0x0][0x1a0], PT ;  /* 0x0000680000007a0c */ /* 0x000fe20003f04270 */
[----:B------:R-:W-:Y:S01]  /*0540*/  BSSY B1, `(.L_x_12) ;  /* 0x0000006000017945 */ /* 0x000fe20003800000 */
[----:B------:R-:W-:-:S11]  /*0550*/  IMAD.MOV.U32 R7, RZ, RZ, RZ ;  /* 0x000000ffff077224 */ /* 0x000fd600078e00ff */
[----:B------:R-:W-:Y:S05]  /*0560*/  @P0 BRA `(.L_x_13) ;  /* 0x0000003000000947 */ /* 0x000fea0003800000 */
[----:B------:R-:W-:-:S04]  /*0570*/  IMAD.MOV.U32 R7, RZ, RZ, 0x4 ;  /* 0x00000004ff077424 */ /* 0x000fc800078e00ff */
[----:B------:R-:W-:-:S06]  /*0580*/  IMAD.WIDE R6, R0, R7, c[0x0][0x178] ;  /* 0x00005e0000067625 */ /* 0x000fcc00078e0207 */
[----:B------:R1:W5:Y:S02]  /*0590*/  LDG.E R7, [R6.64] ;  /* 0x0000000606077981 */ /* 0x000364000c1e1900 */
.L_x_13:
[----:B------:R-:W-:Y:S05]  /*05a0*/  BSYNC B1 ;  /* 0x0000000000017941 */ /* 0x000fea0003800000 */
.L_x_12:
[----:B-1---5:R-:W1:Y:S02]  /*05b0*/  SHFL.DOWN PT, R6, R7, 0x1, 0x1f ;  /* 0x08201f0007067f89 */ /* 0x022e6400000e0000 */
[----:B-1----:R-:W-:Y:S02]  /*05c0*/  IMAD.IADD R6, R6, 0x1, -R7 ;  /* 0x0000000106067824 */ /* 0x002fe400078e0a07 */
.L_x_11:
[----:B------:R-:W-:Y:S05]  /*05d0*/  BSYNC B0 ;  /* 0x0000000000007941 */ /* 0x000fea0003800000 */
.L_x_9:
[----:B------:R-:W-:-:S04]  /*05e0*/  ISETP.NE.U32.AND P0, PT, RZ, c[0x0][0x180], PT ;  /* 0x00006000ff007a0c */ /* 0x000fc80003f05070 */
[----:B------:R-:W-:-:S13]  /*05f0*/  ISETP.NE.AND.EX P0, PT, RZ, c[0x0][0x184], PT, P0 ;  /* 0x00006100ff007a0c */ /* 0x000fda0003f05300 */
[----:B------:R-:W-:Y:S05]  /*0600*/  @!P0 BRA `(.L_x_14) ;  /* 0x000000a000008947 */ /* 0x000fea0003800000 */
[----:B------:R-:W-:Y:S01]  /*0610*/  ISETP.GT.AND P0, PT, R0, c[0x0][0x1a0], PT ;  /* 0x0000680000007a0c */ /* 0x000fe20003f04270 */
[----:B------:R-:W-:Y:S01]  /*0620*/  BSSY B0, `(.L_x_15) ;  /* 0x0000006000007945 */ /* 0x000fe20003800000 */
[----:B-----5:R-:W-:-:S11]  /*0630*/  IMAD.MOV.U32 R5, RZ, RZ, RZ ;  /* 0x000000ffff057224 */ /* 0x020fd600078e00ff */
[----:B------:R-:W-:Y:S05]  /*0640*/  @P0 BRA `(.L_x_16) ;  /* 0x0000003000000947 */ /* 0x000fea0003800000 */
[----:B------:R-:W-:-:S04]  /*0650*/  IMAD.MOV.U32 R5, RZ, RZ, 0x4 ;  /* 0x00000004ff057424 */ /* 0x000fc800078e00ff */
[----:B------:R-:W-:-:S06]  /*0660*/  IMAD.WIDE R4, R0, R5, c[0x0][0x180] ;  /* 0x0000600000047625 */ /* 0x000fcc00078e0205 */
[----:B------:R2:W5:Y:S02]  /*0670*/  LDG.E R5, [R4.64] ;  /* 0x0000000604057981 */ /* 0x000564000c1e1900 */
.L_x_16:
[----:B------:R-:W-:Y:S05]  /*0680*/  BSYNC B0 ;  /* 0x0000000000007941 */ /* 0x000fea0003800000 */
.L_x_15:
[----:B--2--5:R-:W2:Y:S02]  /*0690*/  SHFL.DOWN PT, R4, R5, 0x1, 0x1f ;  /* 0x08201f0005047f89 */ /* 0x024ea400000e0000 */
[----:B--2---:R-:W-:Y:S02]  /*06a0*/  IMAD.IADD R4, R4, 0x1, -R5 ;  /* 0x0000000104047824 */ /* 0x004fe400078e0a05 */
.L_x_14:
[----:B------:R-:W-:Y:S01]  /*06b0*/  MOV R10, 0x1 ;  /* 0x00000001000a7802 */ /* 0x000fe20000000f00 */
[----:B------:R-:W-:Y:S01]  /*06c0*/  BSSY B0, `(.L_x_17) ;  /* 0x000000b000007945 */ /* 0x000fe20003800000 */
[----:B-----5:R-:W-:Y:S02]  /*06d0*/  IMAD.MOV.U32 R5, RZ, RZ, RZ ;  /* 0x000000ffff057224 */ /* 0x020fe400078e00ff */
[----:B------:R-:W-:-:S04]  /*06e0*/  ISETP.NE.AND P0, PT, R10, c[0x0][0x1b0], PT ;  /* 0x00006c000a007a0c */ /* 0x000fc80003f05270 */
[----:B------:R-:W-:Y:S01]  /*06f0*/  ISETP.LT.OR P0, PT, R10, c[0x0][0xc], !P0 ;  /* 0x000003000a007a0c */ /* 0x000fe20004701670 */
[----:B------:R-:W-:Y:S07]  /*0700*/  @P2 BRA `(.L_x_18) ;  /* 0x0000006000002947 */ /* 0x000fee0003800000 */
[----:B------:R-:W-:Y:S01]  /*0710*/  IMAD.MOV.U32 R5, RZ, RZ, 0x1 ;  /* 0x00000001ff057424 */ /* 0x000fe200078e00ff */
[----:B------:R-:W-:-:S04]  /*0720*/  IADD3 R11, R6, c[0x0][0x1c0], R11 ;  /* 0x00007000060b7a10 */ /* 0x000fc80007ffe00b */
[----:B------:R-:W-:Y:S02]  /*0730*/  ISETP.NE.AND P1, PT, R5, c[0x0][0x1c0], PT ;  /* 0x0000700005007a0c */ /* 0x000fe40003f25270 */
[----:B------:R-:W-:-:S11]  /*0740*/  IADD3 R5, R11, -0x1, R4 ;  /* 0xffffffff0b057810 */ /* 0x000fd60007ffe004 */
[----:B------:R-:W-:-:S05]  /*0750*/  @P1 IMAD.HI.U32 R4, R5, c[0x0][0x1c4], RZ ;  /* 0x0000710005041a27 */ /* 0x000fca00078e00ff */
[----:B------:R-:W-:Y:S02]  /*0760*/  @P1 SHF.R.U32.HI R5, RZ, c[0x0][0x1c8], R4 ;  /* 0x00007200ff051a19 */ /* 0x000fe40000011604 */
.L_x_18:
[----:B------:R-:W-:Y:S05]  /*0770*/  BSYNC B0 ;  /* 0x0000000000007941 */ /* 0x000fea0003800000 */
.L_x_17:
[----:B0-----:R-:W-:Y:S01]  /*0780*/  IMAD.MOV.U32 R9, RZ, RZ, 0x1 ;  /* 0x00000001ff097424 */ /* 0x001fe200078e00ff */
[----:B------:R-:W-:Y:S05]  /*0790*/  @P0 BRA `(.L_x_19) ;  /* 0x0000059000000947 */ /* 0x000fea0003800000 */
[----:B------:R-:W-:Y:S01]  /*07a0*/  IMAD R4, R5, R2, RZ ;  /* 0x0000000205047224 */ /* 0x000fe200078e02ff */
[----:B------:R-:W-:Y:S01]  /*07b0*/  ISETP.NE.AND P0, PT, R3, RZ, PT ;  /* 0x000000ff0300720c */ /* 0x000fe20003f05270 */
[----:B------:R-:W-:Y:S03]  /*07c0*/  BSSY B0, `(.L_x_20) ;  /* 0x0000013000007945 */ /* 0x000fe60003800000 */
[----:B-1----:R-:W0:Y:S02]  /*07d0*/  SHFL.DOWN PT, R7, R4, 0x10, 0x1f ;  /* 0x0a001f0004077f89 */ /* 0x002e2400000e0000 */
[----:B0-----:R-:W-:-:S05]  /*07e0*/  IMAD.IADD R7, R4, 0x1, R7 ;  /* 0x0000000104077824 */ /* 0x001fca00078e0207 */
[----:B------:R-:W0:Y:S02]  /*07f0*/  SHFL.DOWN PT, R6, R7, 0x8, 0x1f ;  /* 0x09001f0007067f89 */ /* 0x000e2400000e0000 */
[----:B0-----:R-:W-:-:S05]  /*0800*/  IMAD.IADD R6, R7, 0x1, R6 ;  /* 0x0000000107067824 */ /* 0x001fca00078e0206 */
[----:B------:R-:W0:Y:S02]  /*0810*/  SHFL.DOWN PT, R9, R6, 0x4, 0x1f ;  /* 0x08801f0006097f89 */ /* 0x000e2400000e0000 */
[----:B0-----:R-:W-:-:S05]  /*0820*/  IMAD.IADD R9, R6, 0x1, R9 ;  /* 0x0000000106097824 */ /* 0x001fca00078e0209 */
[----:B------:R-:W0:Y:S02]  /*0830*/  SHFL.DOWN PT, R8, R9, 0x2, 0x1f ;  /* 0x08401f0009087f89 */ /* 0x000e2400000e0000 */
[----:B0-----:R-:W-:-:S05]  /*0840*/  IMAD.IADD R8, R9, 0x1, R8 ;  /* 0x0000000109087824 */ /* 0x001fca00078e0208 */
[----:B------:R-:W0:Y:S02]  /*0850*/  SHFL.DOWN PT, R11, R8, 0x1, 0x1f ;  /* 0x08201f00080b7f89 */ /* 0x000e2400000e0000 */
[----:B0-----:R-:W-:Y:S01]  /*0860*/  IADD3 R11, R8, R11, RZ ;  /* 0x0000000b080b7210 */ /* 0x001fe20007ffe0ff */
[----:B------:R-:W-:Y:S05]  /*0870*/  @P0 BRA `(.L_x_21) ;  /* 0x0000007000000947 */ /* 0x000fea0003800000 */
[----:B------:R-:W0:Y:S01]  /*0880*/  S2R R3, SR_LANEID ;  /* 0x0000000000037919 */ /* 0x000e220000000000 */
[----:B------:R-:W1:Y:S01]  /*0890*/  REDUX.SUM UR5, R11 ;  /* 0x000000000b0573c4 */ /* 0x000e62000000c000 */
[----:B------:R-:W-:Y:S02]  /*08a0*/  VOTEU.ANY UR4, UPT, PT ;  /* 0x0000000000047886 */ /* 0x000fe400038e0100 */
[----:B------:R-:W-:-:S06]  /*08b0*/  UFLO.U32 UR4, UR4 ;  /* 0x00000004000472bd */ /* 0x000fcc00080e0000 */
[----:B0-----:R-:W-:Y:S01]  /*08c0*/  ISETP.EQ.U32.AND P0, PT, R3, UR4, PT ;  /* 0x0000000403007c0c */ /* 0x001fe2000bf02070 */
[----:B-1----:R-:W-:-:S12]  /*08d0*/  IMAD.U32 R3, RZ, RZ, UR5 ;  /* 0x00000005ff037e24 */ /* 0x002fd8000f8e00ff */
[----:B------:R0:W-:Y:S02]  /*08e0*/  @P0 ATOMS.ADD RZ, [RZ], R3 ;  /* 0x00000003ffff038c */ /* 0x0001e40000000000 */
.L_x_21:
[----:B------:R-:W-:Y:S05]  /*08f0*/  BSYNC B0 ;  /* 0x0000000000007941 */ /* 0x000fea0003800000 */
.L_x_20:
[----:B------:R-:W-:Y:S01]  /*0900*/  BAR.SYNC.DEFER_BLOCKING 0x0 ;  /* 0x0000000000007b1d */ /* 0x000fe20000010000 */
[----:B------:R-:W-:-:S05]  /*0910*/  IADD3 R5, R5, -0x1, RZ ;  /* 0xffffffff05057810 */ /* 0x000fca0007ffe0ff */
[----:B------:R-:W1:Y:S08]  /*0920*/  I2F R8, c[0x0][0x1ac] ;  /* 0x00006b0000087b06 */ /* 0x000e700000201400 */
[----:B------:R-:W-:Y:S08]  /*0930*/  I2F R7, c[0x0][0x1a4] ;  /* 0x0000690000077b06 */ /* 0x000ff00000201400 */
[----:B-1----:R-:W-:Y:S01]  /*0940*/  MUFU.RCP R9, R8 ;  /* 0x0000000800097308 */ /* 0x002fe20000001000 */
[----:B0-----:R-:W0:Y:S07]  /*0950*/  LDS R3, [RZ] ;  /* 0x00000000ff037984 */ /* 0x001e2e0000000800 */
[----:B0-----:R-:W0:Y:S02]  /*0960*/  I2F R3, R3 ;  /* 0x0000000300037306 */ /* 0x001e240000201400 */
[----:B0-----:R-:W-:-:S04]  /*0970*/  FMUL.FTZ R4, R3, 1.1000000238418579102 ;  /* 0x3f8ccccd03047820 */ /* 0x001fc80000410000 */
[----:B------:R-:W-:-:S04]  /*0980*/  FMUL.FTZ R4, R4, R7 ;  /* 0x0000000704047220 */ /* 0x000fc80000410000 */
[----:B------:R-:W-:-:S06]  /*0990*/  FMUL.FTZ R4, R4, R9 ;  /* 0x0000000904047220 */ /* 0x000fcc0000410000 */
[----:B------:R-:W0:Y:S02]  /*09a0*/  F2I.FTZ.CEIL.NTZ R4, R4 ;  /* 0x0000000400047305 */ /* 0x000e24000021b100 */
[-C--:B0-----:R-:W-:Y:S01]  /*09b0*/  IABS R11, R4.reuse ;  /* 0x00000004000b7213 */ /* 0x081fe20000000000 */
[----:B------:R-:W-:Y:S01]  /*09c0*/  IMAD.IADD R3, R4, 0x1, R5 ;  /* 0x0000000104037824 */ /* 0x000fe200078e0205 */
[----:B------:R-:W-:-:S04]  /*09d0*/  IABS R12, R4 ;  /* 0x00000004000c7213 */ /* 0x000fc80000000000 */
[----:B------:R-:W0:Y:S01]  /*09e0*/  I2F.RP R9, R11 ;  /* 0x0000000b00097306 */ /* 0x000e220000209400 */
[----:B------:R-:W-:-:S07]  /*09f0*/  IMAD.MOV R12, RZ, RZ, -R12 ;  /* 0x000000ffff0c7224 */ /* 0x000fce00078e0a0c */
[----:B0-----:R-:W0:Y:S02]  /*0a00*/  MUFU.RCP R9, R9 ;  /* 0x0000000900097308 */ /* 0x001e240000001000 */
[----:B0-----:R-:W-:-:S06]  /*0a10*/  IADD3 R6, R9, 0xffffffe, RZ ;  /* 0x0ffffffe09067810 */ /* 0x001fcc0007ffe0ff */
[----:B------:R0:W1:Y:S02]  /*0a20*/  F2I.FTZ.U32.TRUNC.NTZ R7, R6 ;  /* 0x0000000600077305 */ /* 0x000064000021f000 */
[----:B0-----:R-:W-:Y:S02]  /*0a30*/  IMAD.MOV.U32 R6, RZ, RZ, RZ ;  /* 0x000000ffff067224 */ /* 0x001fe400078e00ff */
[----:B-1----:R-:W-:-:S04]  /*0a40*/  IMAD.MOV R8, RZ, RZ, -R7 ;  /* 0x000000ffff087224 */ /* 0x002fc800078e0a07 */
[----:B------:R-:W-:Y:S01]  /*0a50*/  IMAD R13, R8, R11, RZ ;  /* 0x0000000b080d7224 */ /* 0x000fe200078e02ff */
[----:B------:R-:W-:Y:S02]  /*0a60*/  IABS R8, R3 ;  /* 0x0000000300087213 */ /* 0x000fe40000000000 */
[----:B------:R-:W-:Y:S01]  /*0a70*/  LOP3.LUT R3, R3, R4, RZ, 0x3c, !PT ;  /* 0x0000000403037212 */ /* 0x000fe200078e3cff */
[----:B------:R-:W-:-:S03]  /*0a80*/  IMAD.HI.U32 R7, R7, R13, R6 ;  /* 0x0000000d07077227 */ /* 0x000fc600078e0006 */
[----:B------:R-:W-:Y:S01]  /*0a90*/  ISETP.GE.AND P3, PT, R3, RZ, PT ;  /* 0x000000ff0300720c */ /* 0x000fe20003f66270 */
[----:B------:R-:W-:Y:S01]  /*0aa0*/  IMAD.MOV.U32 R6, RZ, RZ, R8 ;  /* 0x000000ffff067224 */ /* 0x000fe200078e0008 */
[----:B------:R-:W-:-:S03]  /*0ab0*/  MOV R8, R12 ;  /* 0x0000000c00087202 */ /* 0x000fc60000000f00 */
[----:B------:R-:W-:-:S04]  /*0ac0*/  IMAD.HI.U32 R7, R7, R6, RZ ;  /* 0x0000000607077227 */ /* 0x000fc800078e00ff */
[----:B------:R-:W-:-:S05]  /*0ad0*/  IMAD R6, R7, R8, R6 ;  /* 0x0000000807067224 */ /* 0x000fca00078e0206 */
[----:B------:R-:W-:-:S13]  /*0ae0*/  ISETP.GT.U32.AND P1, PT, R11, R6, PT ;  /* 0x000000060b00720c */ /* 0x000fda0003f24070 */
[----:B------:R-:W-:Y:S01]  /*0af0*/  @!P1 IMAD.IADD R6, R6, 0x1, -R11 ;  /* 0x0000000106069824 */ /* 0x000fe200078e0a0b */
[----:B------:R-:W-:Y:S02]  /*0b00*/  @!P1 IADD3 R7, R7, 0x1, RZ ;  /* 0x0000000107079810 */ /* 0x000fe40007ffe0ff */
[----:B------:R-:W-:Y:S02]  /*0b10*/  ISETP.NE.AND P1, PT, R4, RZ, PT ;  /* 0x000000ff0400720c */ /* 0x000fe40003f25270 */
[----:B------:R-:W-:-:S13]  /*0b20*/  ISETP.GE.U32.AND P0, PT, R6, R11, PT ;  /* 0x0000000b0600720c */ /* 0x000fda0003f06070 */
[----:B------:R-:W-:-:S05]  /*0b30*/  @P0 IADD3 R7, R7, 0x1, RZ ;  /* 0x0000000107070810 */ /* 0x000fca0007ffe0ff */
[----:B------:R-:W-:Y:S01]  /*0b40*/  @!P3 IMAD.MOV R7, RZ, RZ, -R7 ;  /* 0x000000ffff07b224 */ /* 0x000fe200078e0a07 */
[----:B------:R-:W-:-:S04]  /*0b50*/  @!P1 LOP3.LUT R7, RZ, R4, RZ, 0x33, !PT ;  /* 0x00000004ff079212 */ /* 0x000fc800078e33ff */
[----:B------:R-:W-:-:S04]  /*0b60*/  IMNMX R7, R7, c[0x0][0x1b0], PT ;  /* 0x00006c0007077a17 */ /* 0x000fc80003800200 */
[----:B------:R-:W-:-:S04]  /*0b70*/  IMNMX R12, R7, 0x1, !PT ;  /* 0x00000001070c7817 */ /* 0x000fc80007800200 */
[-C--:B------:R-:W-:Y:S01]  /*0b80*/  IABS R4, R12.reuse ;  /* 0x0000000c00047213 */ /* 0x080fe20000000000 */
[----:B------:R-:W-:Y:S01]  /*0b90*/  IMAD.IADD R5, R5, 0x1, R12 ;  /* 0x0000000105057824 */ /* 0x000fe200078e020c */
[-C--:B------:R-:W-:Y:S02]  /*0ba0*/  IABS R11, R12.reuse ;  /* 0x0000000c000b7213 */ /* 0x080fe40000000000 */
[----:B------:R-:W0:Y:S02]  /*0bb0*/  I2F.RP R3, R4 ;  /* 0x0000000400037306 */ /* 0x000e240000209400 */
[----:B------:R-:W-:Y:S02]  /*0bc0*/  IABS R8, R5 ;  /* 0x0000000500087213 */ /* 0x000fe40000000000 */
[----:B------:R-:W-:-:S04]  /*0bd0*/  LOP3.LUT R5, R5, R12, RZ, 0x3c, !PT ;  /* 0x0000000c05057212 */ /* 0x000fc800078e3cff */
[----:B------:R-:W-:Y:S01]  /*0be0*/  ISETP.GE.AND P3, PT, R5, RZ, PT ;  /* 0x000000ff0500720c */ /* 0x000fe20003f66270 */
[----:B0-----:R-:W0:Y:S02]  /*0bf0*/  MUFU.RCP R3, R3 ;  /* 0x0000000300037308 */ /* 0x001e240000001000 */
[----:B0-----:R-:W-:Y:S01]  /*0c00*/  IADD3 R6, R3, 0xffffffe, RZ ;  /* 0x0ffffffe03067810 */ /* 0x001fe20007ffe0ff */
[----:B------:R-:W-:-:S05]  /*0c10*/  IMAD.MOV R3, RZ, RZ, -R11 ;  /* 0x000000ffff037224 */ /* 0x000fca00078e0a0b */
[----:B------:R0:W1:Y:S02]  /*0c20*/  F2I.FTZ.U32.TRUNC.NTZ R7, R6 ;  /* 0x0000000600077305 */ /* 0x000064000021f000 */
[----:B0-----:R-:W-:Y:S02]  /*0c30*/  IMAD.MOV.U32 R6, RZ, RZ, RZ ;  /* 0x000000ffff067224 */ /* 0x001fe400078e00ff */
[----:B-1----:R-:W-:-:S04]  /*0c40*/  IMAD.MOV R9, RZ, RZ, -R7 ;  /* 0x000000ffff097224 */ /* 0x002fc800078e0a07 */
[----:B------:R-:W-:-:S04]  /*0c50*/  IMAD R9, R9, R4, RZ ;  /* 0x0000000409097224 */ /* 0x000fc800078e02ff */
[----:B------:R-:W-:-:S04]  /*0c60*/  IMAD.HI.U32 R7, R7, R9, R6 ;  /* 0x0000000907077227 */ /* 0x000fc800078e0006 */
[----:B------:R-:W-:Y:S02]  /*0c70*/  IMAD.MOV.U32 R9, RZ, RZ, R12 ;  /* 0x000000ffff097224 */ /* 0x000fe400078e000c */
[----:B------:R-:W-:-:S04]  /*0c80*/  IMAD.HI.U32 R7, R7, R8, RZ ;  /* 0x0000000807077227 */ /* 0x000fc800078e00ff */
[----:B------:R-:W-:-:S05]  /*0c90*/  IMAD R3, R7, R3, R8 ;  /* 0x0000000307037224 */ /* 0x000fca00078e0208 */
[----:B------:R-:W-:-:S13]  /*0ca0*/  ISETP.GT.U32.AND P1, PT, R4, R3, PT ;  /* 0x000000030400720c */ /* 0x000fda0003f24070 */
[-C--:B------:R-:W-:Y:S02]  /*0cb0*/  @!P1 IADD3 R3, R3, -R4.reuse, RZ ;  /* 0x8000000403039210 */ /* 0x080fe40007ffe0ff */
[----:B------:R-:W-:Y:S02]  /*0cc0*/  @!P1 IADD3 R7, R7, 0x1, RZ ;  /* 0x0000000107079810 */ /* 0x000fe40007ffe0ff */
[----:B------:R-:W-:Y:S02]  /*0cd0*/  ISETP.GE.U32.AND P0, PT, R3, R4, PT ;  /* 0x000000040300720c */ /* 0x000fe40003f06070 */
[----:B------:R-:W-:-:S11]  /*0ce0*/  ISETP.NE.AND P1, PT, R12, RZ, PT ;  /* 0x000000ff0c00720c */ /* 0x000fd60003f25270 */
[----:B------:R-:W-:-:S05]  /*0cf0*/  @P0 IADD3 R7, R7, 0x1, RZ ;  /* 0x0000000107070810 */ /* 0x000fca0007ffe0ff */
[----:B------:R-:W-:-:S04]  /*0d00*/  IMAD.MOV.U32 R5, RZ, RZ, R7 ;  /* 0x000000ffff057224 */ /* 0x000fc800078e0007 */
[----:B------:R-:W-:Y:S01]  /*0d10*/  @!P3 IMAD.MOV R5, RZ, RZ, -R5 ;  /* 0x000000ffff05b224 */ /* 0x000fe200078e0a05 */
[----:B------:R-:W-:Y:S02]  /*0d20*/  @!P1 LOP3.LUT R5, RZ, R12, RZ, 0x33, !PT ;  /* 0x0000000cff059212 */ /* 0x000fe400078e33ff */
.L_x_19:
[----:B------:R-:W-:Y:S05]  /*0d30*/  @P2 EXIT ;  /* 0x000000000000294d */ /* 0x000fea0003800000 */
[----:B------:R-:W-:-:S04]  /*0d40*/  ISETP.NE.U32.AND P0, PT, RZ, c[0x0][0x1f0], PT ;  /* 0x00007c00ff007a0c */ /* 0x000fc80003f05070 */
[----:B------:R-:W-:-:S13]  /*0d50*/  ISETP.NE.AND.EX P0, PT, RZ, c[0x0][0x1f4], PT, P0 ;  /* 0x00007d00ff007a0c */ /* 0x000fda0003f05300 */
[----:B------:R-:W-:Y:S05]  /*0d60*/  @!P0 BRA `(.L_x_22) ;  /* 0x0000019000008947 */ /* 0x000fea0003800000 */
[----:B------:R-:W0:Y:S01]  /*0d70*/  LDC.S8 R3, c[0x0][0x1fa] ;  /* 0x00007e80ff037b82 */ /* 0x000e220000000200 */
[----:B------:R-:W-:Y:S01]  /*0d80*/  IMNMX R5, R5, 0x1, !PT ;  /* 0x0000000105057817 */ /* 0x000fe20007800200 */
[----:B------:R-:W-:Y:S01]  /*0d90*/  BSSY B0, `(.L_x_23) ;  /* 0x0000012000007945 */ /* 0x000fe20003800000 */
[----:B-1----:R-:W-:-:S03]  /*0da0*/  IMAD.MOV.U32 R7, RZ, RZ, 0x4 ;  /* 0x00000004ff077424 */ /* 0x002fc600078e00ff */
[----:B------:R-:W-:-:S05]  /*0db0*/  IMAD.SHL.U32 R4, R5, 0x10, RZ ;  /* 0x0000001005047824 */ /* 0x000fca00078e00ff */
[----:B------:R-:W-:Y:S02]  /*0dc0*/  ISETP.GT.AND P0, PT, R4, c[0x0][0x1fc], PT ;  /* 0x00007f0004007a0c */ /* 0x000fe40003f04270 */
[----:B0-----:R-:W-:Y:S01]  /*0dd0*/  ISETP.NE.AND P1, PT, R3, RZ, PT ;  /* 0x000000ff0300720c */ /* 0x001fe20003f25270 */
[----:B------:R-:W-:-:S03]  /*0de0*/  IMAD.MOV.U32 R3, RZ, RZ, 0x10 ;  /* 0x00000010ff037424 */ /* 0x000fc600078e00ff */
[----:B------:R-:W-:-:S07]  /*0df0*/  SEL R4, R10, c[0x0][0x1a8], P1 ;  /* 0x00006a000a047a07 */ /* 0x000fce0000800000 */
[----:B------:R-:W-:Y:S05]  /*0e00*/  @!P0 BRA `(.L_x_24) ;  /* 0x000000a000008947 */ /* 0x000fea0003800000 */
[----:B------:R-:W-:-:S04]  /*0e10*/  SHF.L.U32 R3, R5, 0x3, RZ ;  /* 0x0000000305037819 */ /* 0x000fc800000006ff */
[----:B------:R-:W-:Y:S01]  /*0e20*/  ISETP.GT.AND P0, PT, R3, c[0x0][0x1fc], PT ;  /* 0x00007f0003007a0c */ /* 0x000fe20003f04270 */
[----:B------:R-:W-:-:S12]  /*0e30*/  IMAD.MOV.U32 R3, RZ, RZ, 0x8 ;  /* 0x00000008ff037424 */ /* 0x000fd800078e00ff */
[----:B------:R-:W-:Y:S05]  /*0e40*/  @!P0 BRA `(.L_x_24) ;  /* 0x0000006000008947 */ /* 0x000fea0003800000 */
[----:B------:R-:W-:-:S05]  /*0e50*/  IMAD.SHL.U32 R3, R5, 0x4, RZ ;  /* 0x0000000405037824 */ /* 0x000fca00078e00ff */
[----:B------:R-:W-:-:S13]  /*0e60*/  ISETP.GT.AND P1, PT, R3, c[0x0][0x1fc], PT ;  /* 0x00007f0003007a0c */ /* 0x000fda0003f24270 */
[----:B------:R-:W-:-:S05]  /*0e70*/  @P1 IMAD.SHL.U32 R3, R5, 0x2, RZ ;  /* 0x0000000205031824 */ /* 0x000fca00078e00ff */
[----:B------:R-:W-:Y:S01]  /*0e80*/  @P1 ISETP.GT.AND P0, PT, R3, c[0x0][0x1fc], PT ;  /* 0x00007f0003001a0c */ /* 0x000fe20003f04270 */
[----:B------:R-:W-:-:S03]  /*0e90*/  IMAD.MOV.U32 R3, RZ, RZ, 0x4 ;  /* 0x00000004ff037424 */ /* 0x000fc600078e00ff */
[----:B------:R-:W-:-:S04]  /*0ea0*/  @P1 SEL R3, R10, 0x2, P0 ;  /* 0x000000020a031807 */ /* 0x000fc80000000000 */
.L_x_24:
[----:B------:R-:W-:Y:S05]  /*0eb0*/  BSYNC B0 ;  /* 0x0000000000007941 */ /* 0x000fea0003800000 */
.L_x_23:
[----:B------:R-:W-:Y:S02]  /*0ec0*/  IMAD R3, R4, R3, RZ ;  /* 0x0000000304037224 */ /* 0x000fe400078e02ff */
[----:B------:R-:W-:-:S03]  /*0ed0*/  IMAD.WIDE R4, R0, R7, c[0x0][0x1f0] ;  /* 0x00007c0000047625 */ /* 0x000fc600078e0207 */
[----:B------:R-:W-:-:S05]  /*0ee0*/  IMNMX R3, R3, c[0x0][0x1a4], PT ;  /* 0x0000690003037a17 */ /* 0x000fca0003800200 */
[----:B------:R0:W-:Y:S02]  /*0ef0*/  STG.E [R4.64], R3 ;  /* 0x0000000304007986 */ /* 0x0001e4000c101906 */
.L_x_22:
[----:B-1----:R-:W-:-:S04]  /*0f00*/  IMAD.MOV.U32 R7, RZ, RZ, 0x4 ;  /* 0x00000004ff077424 */ /* 0x002fc800078e00ff */
[----:B0-----:R-:W-:-:S04]  /*0f10*/  IMAD.WIDE R4, R0, R7, c[0x0][0x1e0] ;  /* 0x0000780000047625 */ /* 0x001fc800078e0207 */
[----:B------:R-:W-:Y:S01]  /*0f20*/  IMAD.WIDE R6, R0, R7, c[0x0][0x1d8] ;  /* 0x0000760000067625 */ /* 0x000fe200078e0207 */
[----:B------:R-:W-:Y:S04]  /*0f30*/  STG.E [R4.64], R9 ;  /* 0x0000000904007986 */ /* 0x000fe8000c101906 */
[----:B------:R-:W-:Y:S01]  /*0f40*/  STG.E [R6.64], R2 ;  /* 0x0000000206007986 */ /* 0x000fe2000c101906 */
[----:B------:R-:W-:Y:S05]  /*0f50*/  EXIT ;  /* 0x000000000000794d */ /* 0x000fea0003800000 */
.L_x_25:
[----:B------:R-:W-:-:S00]  /*0f60*/  BRA `(.L_x_25) ;  /* 0xfffffff000007947 */ /* 0x000fc0000383ffff */
[----:B------:R-:W-:-:S00]  /*0f70*/  NOP ;  /* 0x0000000000007918 */ /* 0x000fc00000000000 */
        /* <DEDUP_REMOVED lines=8> */
.L_x_354:


//--------------------- .text._ZN5flash32prepare_varlen_num_blocks_kernelILi16ELb0EEEviiiPKiS2_S2_S2_S2_S2_iiiiiN7cutlass10FastDivmodES4_PiS5_S5_S5_S5_bbbi --------------------------
	.section	.text._ZN5flash32prepare_varlen_num_blocks_kernelILi16ELb0EEEviiiPKiS2_S2_S2_S2_S2_iiiiiN7cutlass10FastDivmodES4_PiS5_S5_S5_S5_bbbi,"ax",@progbits
	.sectioninfo	@"SHI_REGISTERS=16"
	.align	128
        .global         _ZN5flash32prepare_varlen_num_blocks_kernelILi16ELb0EEEviiiPKiS2_S2_S2_S2_S2_iiiiiN7cutlass10FastDivmodES4_PiS5_S5_S5_S5_bbbi
        .type           _ZN5flash32prepare_varlen_num_blocks_kernelILi16ELb0EEEviiiPKiS2_S2_S2_S2_S2_iiiiiN7cutlass10FastDivmodES4_PiS5_S5_S5_S5_bbbi,@function
        .size           _ZN5flash32prepare_varlen_num_blocks_kernelILi16ELb0EEEviiiPKiS2_S2_S2_S2_S2_iiiiiN7cutlass10FastDivmodES4_PiS5_S5_S5_S5_bbbi,(.L_x_355 - _ZN5flash32prepare_varlen_num_blocks_kernelILi16ELb0EEEviiiPKiS2_S2_S2_S2_S2_iiiiiN7cutlass10FastDivmodES4_PiS5_S5_S5_S5_bbbi)
        .other          _ZN5flash32prepare_varlen_num_blocks_kernelILi16ELb0EEEviiiPKiS2_S2_S2_S2_S2_iiiiiN7cutlass10FastDivmodES4_PiS5_S5_S5_S5_bbbi,@"STO_CUDA_ENTRY STV_DEFAULT"
_ZN5flash32prepare_varlen_num_blocks_kernelILi16ELb0EEEviiiPKiS2_S2_S2_S2_S2_iiiiiN7cutlass10FastDivmodES4_PiS5_S5_S5_S5_bbbi:
.text._ZN5flash32prepare_varlen_num_blocks_kernelILi16ELb0EEEviiiPKiS2_S2_S2_S2_S2_iiiiiN7cutlass10FastDivmodES4_PiS5_S5_S5_S5_bbbi:
        /* <DEDUP_REMOVED lines=31> */
.L_x_27:
        /* <DEDUP_REMOVED lines=10> */
.L_x_30:
[----:B------:R-:W-:Y:S05]  /*0290*/  BSYNC B1 ;  /* 0x0000000000017941 */ /* 0x000fea0003800000 */
.L_x_29:
[----:B-----5:R-:W1:Y:S02]  /*02a0*/  SHFL.DOWN PT, R5, R8, 0x1, 0x1f ;  /* 0x08201f0008057f89 */ /* 0x020e6400000e0000 */
[----:B-1----:R-:W-:Y:S02]  /*02b0*/  IMAD.IADD R5, R5, 0x1, -R8 ;  /* 0x0000000105057824 */ /* 0x002fe400078e0a08 */
.L_x_28:
[----:B------:R-:W-:Y:S05]  /*02c0*/  BSYNC B0 ;  /* 0x0000000000007941 */ /* 0x000fea0003800000 */
.L_x_26:
        /* <DEDUP_REMOVED lines=19> */
.L_x_32:
[----:B------:R-:W-:Y:S05]  /*0400*/  BSYNC B0 ;  /* 0x0000000000007941 */ /* 0x000fea0003800000 */
.L_x_31:
[----:B------:R-:W-:Y:S01]  /*0410*/  BSSY B0, `(.L_x_33) ;  /* 0x0000006000007945 */ /* 0x000fe20003800000 */
[----:B------:R-:W-:Y:S05]  /*0420*/  @P0 BRA `(.L_x_34) ;  /* 0x0000004000000947 */ /* 0x000fea0003800000 */
[----:B0-----:R-:W-:-:S04]  /*0430*/  IMAD.MOV.U32 R9, RZ, RZ, 0x4 ;  /* 0x00000004ff097424 */ /* 0x001fc800078e00ff */
[----:B------:R-:W-:-:S06]  /*0440*/  IMAD.WIDE R8, R0, R9, c[0x0][0x198] ;  /* 0x0000660000087625 */ /* 0x000fcc00078e0209 */
[----:B------:R-:W2:Y:S02]  /*0450*/  LDG.E R8, [R8.64] ;  /* 0x0000000608087981 */ /* 0x000ea4000c1e1900 */
[----:B--2---:R-:W-:Y:S02]  /*0460*/  IMAD.MOV R11, RZ, RZ, -R8 ;  /* 0x000000ffff0b7224 */ /* 0x004fe400078e0a08 */
.L_x_34:
[----:B------:R-:W-:Y:S05]  /*0470*/  BSYNC B0 ;  /* 0x0000000000007941 */ /* 0x000fea0003800000 */
.L_x_33:
        /* <DEDUP_REMOVED lines=8> */
.L_x_36:
        /* <DEDUP_REMOVED lines=10> */
.L_x_39:
[----:B------:R-:W-:Y:S05]  /*05a0*/  BSYNC B1 ;  /* 0x0000000000017941 */ /* 0x000fea0003800000 */
.L_x_38:
[----:B-1---5:R-:W1:Y:S02]  /*05b0*/  SHFL.DOWN PT, R6, R7, 0x1, 0x1f ;  /* 0x08201f0007067f89 */ /* 0x022e6400000e0000 */
[----:B-1----:R-:W-:Y:S02]  /*05c0*/  IMAD.IADD R6, R6, 0x1, -R7 ;  /* 0x0000000106067824 */ /* 0x002fe400078e0a07 */
.L_x_37:
[----:B------:R-:W-:Y:S05]  /*05d0*/  BSYNC B0 ;  /* 0x0000000000007941 */ /* 0x000fea0003800000 */
.L_x_35:
        /* <DEDUP_REMOVED lines=10> */
.L_x_42:
[----:B------:R-:W-:Y:S05]  /*0680*/  BSYNC B0 ;  /* 0x0000000000007941 */ /* 0x000fea0003800000 */
.L_x_41:
[----:B--2--5:R-:W2:Y:S02]  /*0690*/  SHFL.DOWN PT, R4, R5, 0x1, 0x1f ;  /* 0x08201f0005047f89 */ /* 0x024ea400000e0000 */
[----:B--2---:R-:W-:Y:S02]  /*06a0*/  IMAD.IADD R4, R4, 0x1, -R5 ;  /* 0x0000000104047824 */ /* 0x004fe400078e0a05 */
.L_x_40:
        /* <DEDUP_REMOVED lines=12> */
.L_x_44:
[----:B------:R-:W-:Y:S05]  /*0770*/  BSYNC B0 ;  /* 0x0000000000007941 */ /* 0x000fea0003800000 */
.L_x_43:
        /* <DEDUP_REMOVED lines=23> */
.L_x_47:
[----:B------:R-:W-:Y:S05]  /*08f0*/  BSYNC B0 ;  /* 0x0000000000007941 */ /* 0x000fea0003800000 */
.L_x_46:
        /* <DEDUP_REMOVED lines=67> */
.L_x_45:
        /* <DEDUP_REMOVED lines=24> */
.L_x_50:
[----:B------:R-:W-:Y:S05]  /*0eb0*/  BSYNC B0 ;  /* 0x0000000000007941 */ /* 0x000fea0003800000 */
.L_x_49:
[----:B------:R-:W-:Y:S02]  /*0ec0*/  IMAD R3, R4, R3, RZ ;  /* 0x0000000304037224 */ /* 0x000fe400078e02ff */
[----:B------:R-:W-:-:S03]  /*0ed0*/  IMAD.WIDE R4, R0, R7, c[0x0][0x1f0] ;  /* 0x00007c0000047625 */ /* 0x000fc600078e0207 */
[----:B------:R-:W-:-:S05]  /*0ee0*/  IMNMX R3, R3, c[0x0][0x1a4], PT ;  /* 0x0000690003037a17 */ /* 0x000fca0003800200 */
[----:B------:R0:W-:Y:S02]  /*0ef0*/  STG.E [R4.64], R3 ;  /* 0x0000000304007986 */ /* 0x0001e4000c101906 */
.L_x_48:
[----:B-1----:R-:W-:-:S04]  /*0f00*/  IMAD.MOV.U32 R7, RZ, RZ, 0x4 ;  /* 0x00000004ff077424 */ /* 0x002fc800078e00ff */
[----:B0-----:R-:W-:-:S04]  /*0f10*/  IMAD.WIDE R4, R0, R7, c[0x0][0x1e0] ;  /* 0x0000780000047625 */ /* 0x001fc800078e0207 */
[----:B------:R-:W-:Y:S01]  /*0f20*/  IMAD.WIDE R6, R0, R7, c[0x0][0x1d8] ;  /* 0x0000760000067625 */ /* 0x000fe200078e0207 */
[----:B------:R-:W-:Y:S04]  /*0f30*/  STG.E [R4.64], R9 ;  /* 0x0000000904007986 */ /* 0x000fe8000c101906 */
[----:B------:R-:W-:Y:S01]  /*0f40*/  STG.E [R6.64], R2 ;  /* 0x0000000206007986 */ /* 0x000fe2000c101906 */
[----:B------:R-:W-:Y:S05]  /*0f50*/  EXIT ;  /* 0x000000000000794d */ /* 0x000fea0003800000 */
.L_x_51:
        /* <DEDUP_REMOVED lines=10> */
.L_x_355:


//--------------------- .text._ZN5flash32prepare_varlen_num_blocks_kernelILi8ELb0EEEviiiPKiS2_S2_S2_S2_S2_iiiiiN7cutlass10FastDivmodES4_PiS5_S5_S5_S5_bbbi --------------------------
	.section	.text._ZN5flash32prepare_varlen_num_blocks_kernelILi8ELb0EEEviiiPKiS2_S2_S2_S2_S2_iiiiiN7cutlass10FastDivmodES4_PiS5_S5_S5_S5_bbbi,"ax",@progbits
	.sectioninfo	@"SHI_REGISTERS=16"
	.align	128
        .global         _ZN5flash32prepare_varlen_num_blocks_kernelILi8ELb0EEEviiiPKiS2_S2_S2_S2_S2_iiiiiN7cutlass10FastDivmodES4_PiS5_S5_S5_S5_bbbi
        .type           _ZN5flash32prepare_varlen_num_blocks_kernelILi8ELb0EEEviiiPKiS2_S2_S2_S2_S2_iiiiiN7cutlass10FastDivmodES4_PiS5_S5_S5_S5_bbbi,@function
        .size           _ZN5flash32prepare_varlen_num_blocks_kernelILi8ELb0EEEviiiPKiS2_S2_S2_S2_S2_iiiiiN7cutlass10FastDivmodES4_PiS5_S5_S5_S5_bbbi,(.L_x_356 - _ZN5flash32prepare_varlen_num_blocks_kernelILi8ELb0EEEviiiPKiS2_S2_S2_S2_S2_iiiiiN7cutlass10FastDivmodES4_PiS5_S5_S5_S5_bbbi)
        .other          _ZN5flash32prepare_varlen_num_blocks_kernelILi8ELb0EEEviiiPKiS2_S2_S2_S2_S2_iiiiiN7cutlass10FastDivmodES4_PiS5_S5_S5_S5_bbbi,@"STO_CUDA_ENTRY STV_DEFAULT"
_ZN5flash32prepare_varlen_num_blocks_kernelILi8ELb0EEEviiiPKiS2_S2_S2_S2_S2_iiiiiN7cutlass10FastDivmodES4_PiS5_S5_S5_S5_bbbi:
.text._ZN5flash32prepare_varlen_num_blocks_kernelILi8ELb0EEEviiiPKiS2_S2_S2_S2_S2_iiiiiN7cutlass10FastDivmodES4_PiS5_S5_S5_S5_bbbi:
        /* <DEDUP_REMOVED lines=31> */
.L_x_53:
        /* <DEDUP_REMOVED lines=10> */
.L_x_56:
[----:B------:R-:W-:Y:S05]  /*0290*/  BSYNC B1 ;  /* 0x0000000000017941 */ /* 0x000fea0003800000 */
.L_x_55:
[----:B-----5:R-:W1:Y:S02]  /*02a0*/  SHFL.DOWN PT, R5, R8, 0x1, 0x1f ;  /* 0x08201f0008057f89 */ /* 0x020e6400000e0000 */
[----:B-1----:R-:W-:Y:S02]  /*02b0*/  IMAD.IADD R5, R5, 0x1, -R8 ;  /* 0x0000000105057824 */ /* 0x002fe400078e0a08 */
.L_x_54:
[----:B------:R-:W-:Y:S05]  /*02c0*/  BSYNC B0 ;  /* 0x0000000000007941 */ /* 0x000fea0003800000 */
.L_x_52:
        /* <DEDUP_REMOVED lines=19> */
.L_x_58:
[----:B------:R-:W-:Y:S05]  /*0400*/  BSYNC B0 ;  /* 0x0000000000007941 */ /* 0x000fea0003800000 */
.L_x_57:
[----:B------:R-:W-:Y:S01]  /*0410*/  BSSY B0, `(.L_x_59) ;  /* 0x0000006000007945 */ /* 0x000fe20003800000 */
[----:B------:R-:W-:Y:S05]  /*0420*/  @P0 BRA `(.L_x_60) ;  /* 0x0000004000000947 */ /* 0x000fea0003800000 */
[----:B0-----:R-:W-:-:S04]  /*0430*/  IMAD.MOV.U32 R9, RZ, RZ, 0x4 ;  /* 0x00000004ff097424 */ /* 0x001fc800078e00ff */
[----:B------:R-:W-:-:S06]  /*0440*/  IMAD.WIDE R8, R0, R9, c[0x0][0x198] ;  /* 0x0000660000087625 */ /* 0x000fcc00078e0209 */
[----:B------:R-:W2:Y:S02]  /*0450*/  LDG.E R8, [R8.64] ;  /* 0x0000000608087981 */ /* 0x000ea4000c1e1900 */
[----:B--2---:R-:W-:Y:S02]  /*0460*/  IMAD.MOV R11, RZ, RZ, -R8 ;  /* 0x000000ffff0b7224 */ /* 0x004fe400078e0a08 */
.L_x_60:
[----:B------:R-:W-:Y:S05]  /*0470*/  BSYNC B0 ;  /* 0x0000000000007941 */ /* 0x000fea0003800000 */
.L_x_59:
        /* <DEDUP_REMOVED lines=8> */
.L_x_62:
        /* <DEDUP_REMOVED lines=10> */
.L_x_65:
[----:B------:R-:W-:Y:S05]  /*05a0*/  BSYNC B1 ;  /* 0x0000000000017941 */ /* 0x000fea0003800000 */
.L_x_64:
[----:B-1---5:R-:W1:Y:S02]  /*05b0*/  SHFL.DOWN PT, R6, R7, 0x1, 0x1f ;  /* 0x08201f0007067f89 */ /* 0x022e6400000e0000 */
[----:B-1----:R-:W-:Y:S02]  /*05c0*/  IMAD.IADD R6, R6, 0x1, -R7 ;  /* 0x0000000106067824 */ /* 0x002fe400078e0a07 */
.L_x_63:
[----:B------:R-:W-:Y:S05]  /*05d0*/  BSYNC B0 ;  /* 0x0000000000007941 */ /* 0x000fea0003800000 */
.L_x_61:
        /* <DEDUP_REMOVED lines=10> */
.L_x_68:
[----:B------:R-:W-:Y:S05]  /*0680*/  BSYNC B0 ;  /* 0x0000000000007941 */ /* 0x000fea0003800000 */
.L_x_67:
[----:B--2--5:R-:W2:Y:S02]  /*0690*/  SHFL.DOWN PT, R4, R5, 0x1, 0x1f ;  /* 0x08201f0005047f89 */ /* 0x024ea400000e0000 */
[----:B--2---:R-:W-:Y:S02]  /*06a0*/  IMAD.IADD R4, R4, 0x1, -R5 ;  /* 0x0000000104047824 */ /* 0x004fe400078e0a05 */
.L_x_66:
        /* <DEDUP_REMOVED lines=12> */
.L_x_70:
[----:B------:R-:W-:Y:S05]  /*0770*/  BSYNC B0 ;  /* 0x0000000000007941 */ /* 0x000fea0003800000 */
.L_x_69:
        /* <DEDUP_REMOVED lines=23> */
.L_x_73:
[----:B------:R-:W-:Y:S05]  /*08f0*/  BSYNC B0 ;  /* 0x0000000000007941 */ /* 0x000fea0003800000 */
.L_x_72:
        /* <DEDUP_REMOVED lines=67> */
.L_x_71:
        /* <DEDUP_REMOVED lines=24> */
.L_x_76:
[----:B------:R-:W-:Y:S05]  /*0eb0*/  BSYNC B0 ;  /* 0x0000000000007941 */ /* 0x000fea0003800000 */
.L_x_75:
[----:B------:R-:W-:Y:S02]  /*0ec0*/  IMAD R3, R4, R3, RZ ;  /* 0x0000000304037224 */ /* 0x000fe400078e02ff */
[----:B------:R-:W-:-:S03]  /*0ed0*/  IMAD.WIDE R4, R0, R7, c[0x0][0x1f0] ;  /* 0x00007c0000047625 */ /* 0x000fc600078e0207 */
[----:B------:R-:W-:-:S05]  /*0ee0*/  IMNMX R3, R3, c[0x0][0x1a4], PT ;  /* 0x0000690003037a17 */ /* 0x000fca0003800200 */
[----:B------:R0:W-:Y:S02]  /*0ef0*/  STG.E [R4.64], R3 ;  /* 0x0000000304007986 */ /* 0x0001e4000c101906 */
.L_x_74:
[----:B-1----:R-:W-:-:S04]  /*0f00*/  IMAD.MOV.U32 R7, RZ, RZ, 0x4 ;  /* 0x00000004ff077424 */ /* 0x002fc800078e00ff */
[----:B0-----:R-:W-:-:S04]  /*0f10*/  IMAD.WIDE R4, R0, R7, c[0x0][0x1e0] ;  /* 0x0000780000047625 */ /* 0x001fc800078e0207 */
[----:B------:R-:W-:Y:S01]  /*0f20*/  IMAD.WIDE R6, R0, R7, c[0x0][0x1d8] ;  /* 0x0000760000067625 */ /* 0x000fe200078e0207 */
[----:B------:R-:W-:Y:S04]  /*0f30*/  STG.E [R4.64], R9 ;  /* 0x0000000904007986 */ /* 0x000fe8000c101906 */
[----:B------:R-:W-:Y:S01]  /*0f40*/  STG.E [R6.64], R2 ;  /* 0x0000000206007986 */ /* 0x000fe2000c101906 */
[----:B------:R-:W-:Y:S05]  /*0f50*/  EXIT ;  /* 0x000000000000794d */ /* 0x000fea0003800000 */
.L_x_77:
        /* <DEDUP_REMOVED lines=10> */
.L_x_356:


//--------------------- .text._ZN5flash32prepare_varlen_num_blocks_kernelILi4ELb0EEEviiiPKiS2_S2_S2_S2_S2_iiiiiN7cutlass10FastDivmodES4_PiS5_S5_S5_S5_bbbi --------------------------
	.section	.text._ZN5flash32prepare_varlen_num_blocks_kernelILi4ELb0EEEviiiPKiS2_S2_S2_S2_S2_iiiiiN7cutlass10FastDivmodES4_PiS5_S5_S5_S5_bbbi,"ax",@progbits
	.sectioninfo	@"SHI_REGISTERS=16"
	.align	128
        .global         _ZN5flash32prepare_varlen_num_blocks_kernelILi4ELb0EEEviiiPKiS2_S2_S2_S2_S2_iiiiiN7cutlass10FastDivmodES4_PiS5_S5_S5_S5_bbbi
        .type           _ZN5flash32prepare_varlen_num_blocks_kernelILi4ELb0EEEviiiPKiS2_S2_S2_S2_S2_iiiiiN7cutlass10FastDivmodES4_PiS5_S5_S5_S5_bbbi,@function
        .size           _ZN5flash32prepare_varlen_num_blocks_kernelILi4ELb0EEEviiiPKiS2_S2_S2_S2_S2_iiiiiN7cutlass10FastDivmodES4_PiS5_S5_S5_S5_bbbi,(.L_x_357 - _ZN5flash32prepare_varlen_num_blocks_kernelILi4ELb0EEEviiiPKiS2_S2_S2_S2_S2_iiiiiN7cutlass10FastDivmodES4_PiS5_S5_S5_S5_bbbi)
        .other          _ZN5flash32prepare_varlen_num_blocks_kernelILi4ELb0EEEviiiPKiS2_S2_S2_S2_S2_iiiiiN7cutlass10FastDivmodES4_PiS5_S5_S5_S5_bbbi,@"STO_CUDA_ENTRY STV_DEFAULT"
_ZN5flash32prepare_varlen_num_blocks_kernelILi4ELb0EEEviiiPKiS2_S2_S2_S2_S2_iiiiiN7cutlass10FastDivmodES4_PiS5_S5_S5_S5_bbbi:
.text._ZN5flash32prepare_varlen_num_blocks_kernelILi4ELb0EEEviiiPKiS2_S2_S2_S2_S2_iiiiiN7cutlass10FastDivmodES4_PiS5_S5_S5_S5_bbbi:
        /* <DEDUP_REMOVED lines=31> */
.L_x_79:
        /* <DEDUP_REMOVED lines=10> */
.L_x_82:
[----:B------:R-:W-:Y:S05]  /*0290*/  BSYNC B1 ;  /* 0x0000000000017941 */ /* 0x000fea0003800000 */
.L_x_81:
[----:B-----5:R-:W1:Y:S02]  /*02a0*/  SHFL.DOWN PT, R5, R8, 0x1, 0x1f ;  /* 0x08201f0008057f89 */ /* 0x020e6400000e0000 */
[----:B-1----:R-:W-:Y:S02]  /*02b0*/  IMAD.IADD R5, R5, 0x1, -R8 ;  /* 0x0000000105057824 */ /* 0x002fe400078e0a08 */
.L_x_80:
[----:B------:R-:W-:Y:S05]  /*02c0*/  BSYNC B0 ;  /* 0x0000000000007941 */ /* 0x000fea0003800000 */
.L_x_78:
        /* <DEDUP_REMOVED lines=19> */
.L_x_84:
[----:B------:R-:W-:Y:S05]  /*0400*/  BSYNC B0 ;  /* 0x0000000000007941 */ /* 0x000fea0003800000 */
.L_x_83:
[----:B------:R-:W-:Y:S01]  /*0410*/  BSSY B0, `(.L_x_85) ;  /* 0x0000006000007945 */ /* 0x000fe20003800000 */
[----:B------:R-:W-:Y:S05]  /*0420*/  @P0 BRA `(.L_x_86) ;  /* 0x0000004000000947 */ /* 0x000fea0003800000 */
[----:B0-----:R-:W-:-:S04]  /*0430*/  IMAD.MOV.U32 R9, RZ, RZ, 0x4 ;  /* 0x00000004ff097424 */ /* 0x001fc800078e00ff */
[----:B------:R-:W-:-:S06]  /*0440*/  IMAD.WIDE R8, R0, R9, c[0x0][0x198] ;  /* 0x0000660000087625 */ /* 0x000fcc00078e0209 */
[----:B------:R-:W2:Y:S02]  /*0450*/  LDG.E R8, [R8.64] ;  /* 0x0000000608087981 */ /* 0x000ea4000c1e1900 */
[----:B--2---:R-:W-:Y:S02]  /*0460*/  IMAD.MOV R11, RZ, RZ, -R8 ;  /* 0x000000ffff0b7224 */ /* 0x004fe400078e0a08 */
.L_x_86:
[----:B------:R-:W-:Y:S05]  /*0470*/  BSYNC B0 ;  /* 0x0000000000007941 */ /* 0x000fea0003800000 */
.L_x_85:
        /* <DEDUP_REMOVED lines=8> */
.L_x_88:
        /* <DEDUP_REMOVED lines=10> */
.L_x_91:
[----:B------:R-:W-:Y:S05]  /*05a0*/  BSYNC B1 ;  /* 0x0000000000017941 */ /* 0x000fea0003800000 */
.L_x_90:
[----:B-1---5:R-:W1:Y:S02]  /*05b0*/  SHFL.DOWN PT, R6, R7, 0x1, 0x1f ;  /* 0x08201f0007067f89 */ /* 0x022e6400000e0000 */
[----:B-1----:R-:W-:Y:S02]  /*05c0*/  IMAD.IADD R6, R6, 0x1, -R7 ;  /* 0x0000000106067824 */ /* 0x002fe400078e0a07 */
.L_x_89:
[----:B------:R-:W-:Y:S05]  /*05d0*/  BSYNC B0 ;  /* 0x0000000000007941 */ /* 0x000fea0003800000 */
.L_x_87:
        /* <DEDUP_REMOVED lines=10> */
.L_x_94:
[----:B------:R-:W-:Y:S05]  /*0680*/  BSYNC B0 ;  /* 0x0000000000007941 */ /* 0x000fea0003800000 */
.L_x_93:
[----:B--2--5:R-:W2:Y:S02]  /*0690*/  SHFL.DOWN PT, R4, R5, 0x1, 0x1f ;  /* 0x08201f0005047f89 */ /* 0x024ea400000e0000 */
[----:B--2---:R-:W-:Y:S02]  /*06a0*/  IMAD.IADD R4, R4, 0x1, -R5 ;  /* 0x0000000104047824 */ /* 0x004fe400078e0a05 */
.L_x_92:
        /* <DEDUP_REMOVED lines=12> */
.L_x_96:
[----:B------:R-:W-:Y:S05]  /*0770*/  BSYNC B0 ;  /* 0x0000000000007941 */ /* 0x000fea0003800000 */
.L_x_95:
        /* <DEDUP_REMOVED lines=23> */
.L_x_99:
[----:B------:R-:W-:Y:S05]  /*08f0*/  BSYNC B0 ;  /* 0x0000000000007941 */ /* 0x000fea0003800000 */
.L_x_98:
        /* <DEDUP_REMOVED lines=67> */
.L_x_97:
        /* <DEDUP_REMOVED lines=24> */
.L_x_102:
[----:B------:R-:W-:Y:S05]  /*0eb0*/  BSYNC B0 ;  /* 0x0000000000007941 */ /* 0x000fea0003800000 */
.L_x_101:
[----:B------:R-:W-:Y:S02]  /*0ec0*/  IMAD R3, R4, R3, RZ ;  /* 0x0000000304037224 */ /* 0x000fe400078e02ff */
[----:B------:R-:W-:-:S03]  /*0ed0*/  IMAD.WIDE R4, R0, R7, c[0x0][0x1f0] ;  /* 0x00007c0000047625 */ /* 0x000fc600078e0207 */
[----:B------:R-:W-:-:S05]  /*0ee0*/  IMNMX R3, R3, c[0x0][0x1a4], PT ;  /* 0x0000690003037a17 */ /* 0x000fca0003800200 */
[----:B------:R0:W-:Y:S02]  /*0ef0*/  STG.E [R4.64], R3 ;  /* 0x0000000304007986 */ /* 0x0001e4000c101906 */
.L_x_100:
[----:B-1----:R-:W-:-:S04]  /*0f00*/  IMAD.MOV.U32 R7, RZ, RZ, 0x4 ;  /* 0x00000004ff077424 */ /* 0x002fc800078e00ff */
[----:B0-----:R-:W-:-:S04]  /*0f10*/  IMAD.WIDE R4, R0, R7, c[0x0][0x1e0] ;  /* 0x0000780000047625 */ /* 0x001fc800078e0207 */
[----:B------:R-:W-:Y:S01]  /*0f20*/  IMAD.WIDE R6, R0, R7, c[0x0][0x1d8] ;  /* 0x0000760000067625 */ /* 0x000fe200078e0207 */
[----:B------:R-:W-:Y:S04]  /*0f30*/  STG.E [R4.64], R9 ;  /* 0x0000000904007986 */ /* 0x000fe8000c101906 */
[----:B------:R-:W-:Y:S01]  /*0f40*/  STG.E [R6.64], R2 ;  /* 0x0000000206007986 */ /* 0x000fe2000c101906 */
[----:B------:R-:W-:Y:S05]  /*0f50*/  EXIT ;  /* 0x000000000000794d */ /* 0x000fea0003800000 */
.L_x_103:
        /* <DEDUP_REMOVED lines=10> */
.L_x_357:


//--------------------- .text._ZN5flash32prepare_varlen_num_blocks_kernelILi2ELb0EEEviiiPKiS2_S2_S2_S2_S2_iiiiiN7cutlass10FastDivmodES4_PiS5_S5_S5_S5_bbbi --------------------------
	.section	.text._ZN5flash32prepare_varlen_num_blocks_kernelILi2ELb0EEEviiiPKiS2_S2_S2_S2_S2_iiiiiN7cutlass10FastDivmodES4_PiS5_S5_S5_S5_bbbi,"ax",@progbits
	.sectioninfo	@"SHI_REGISTERS=16"
	.align	128
        .global         _ZN5flash32prepare_varlen_num_blocks_kernelILi2ELb0EEEviiiPKiS2_S2_S2_S2_S2_iiiiiN7cutlass10FastDivmodES4_PiS5_S5_S5_S5_bbbi
        .type           _ZN5flash32prepare_varlen_num_blocks_kernelILi2ELb0EEEviiiPKiS2_S2_S2_S2_S2_iiiiiN7cutlass10FastDivmodES4_PiS5_S5_S5_S5_bbbi,@function
        .size           _ZN5flash32prepare_varlen_num_blocks_kernelILi2ELb0EEEviiiPKiS2_S2_S2_S2_S2_iiiiiN7cutlass10FastDivmodES4_PiS5_S5_S5_S5_bbbi,(.L_x_358 - _ZN5flash32prepare_varlen_num_blocks_kernelILi2ELb0EEEviiiPKiS2_S2_S2_S2_S2_iiiiiN7cutlass10FastDivmodES4_PiS5_S5_S5_S5_bbbi)
        .other          _ZN5flash32prepare_varlen_num_blocks_kernelILi2ELb0EEEviiiPKiS2_S2_S2_S2_S2_iiiiiN7cutlass10FastDivmodES4_PiS5_S5_S5_S5_bbbi,@"STO_CUDA_ENTRY STV_DEFAULT"
_ZN5flash32prepare_varlen_num_blocks_kernelILi2ELb0EEEviiiPKiS2_S2_S2_S2_S2_iiiiiN7cutlass10FastDivmodES4_PiS5_S5_S5_S5_bbbi:
.text._ZN5flash32prepare_varlen_num_blocks_kernelILi2ELb0EEEviiiPKiS2_S2_S2_S2_S2_iiiiiN7cutlass10FastDivmodES4_PiS5_S5_S5_S5_bbbi:
        /* <DEDUP_REMOVED lines=31> */
.L_x_105:
        /* <DEDUP_REMOVED lines=10> */
.L_x_108:
[----:B------:R-:W-:Y:S05]  /*0290*/  BSYNC B1 ;  /* 0x0000000000017941 */ /* 0x000fea0003800000 */
.L_x_107:
[----:B-----5:R-:W1:Y:S02]  /*02a0*/  SHFL.DOWN PT, R5, R8, 0x1, 0x1f ;  /* 0x08201f0008057f89 */ /* 0x020e6400000e0000 */
[----:B-1----:R-:W-:Y:S02]  /*02b0*/  IMAD.IADD R5, R5, 0x1, -R8 ;  /* 0x0000000105057824 */ /* 0x002fe400078e0a08 */
.L_x_106:
[----:B------:R-:W-:Y:S05]  /*02c0*/  BSYNC B0 ;  /* 0x0000000000007941 */ /* 0x000fea0003800000 */
.L_x_104:
        /* <DEDUP_REMOVED lines=19> */
.L_x_110:
[----:B------:R-:W-:Y:S05]  /*0400*/  BSYNC B0 ;  /* 0x0000000000007941 */ /* 0x000fea0003800000 */
.L_x_109:
[----:B------:R-:W-:Y:S01]  /*0410*/  BSSY B0, `(.L_x_111) ;  /* 0x0000006000007945 */ /* 0x000fe20003800000 */
[----:B------:R-:W-:Y:S05]  /*0420*/  @P0 BRA `(.L_x_112) ;  /* 0x0000004000000947 */ /* 0x000fea0003800000 */
[----:B0-----:R-:W-:-:S04]  /*0430*/  IMAD.MOV.U32 R9, RZ, RZ, 0x4 ;  /* 0x00000004ff097424 */ /* 0x001fc800078e00ff */
[----:B------:R-:W-:-:S06]  /*0440*/  IMAD.WIDE R8, R0, R9, c[0x0][0x198] ;  /* 0x0000660000087625 */ /* 0x000fcc00078e0209 */
[----:B------:R-:W2:Y:S02]  /*0450*/  LDG.E R8, [R8.64] ;  /* 0x0000000608087981 */ /* 0x000ea4000c1e1900 */
[----:B--2---:R-:W-:Y:S02]  /*0460*/  IMAD.MOV R11, RZ, RZ, -R8 ;  /* 0x000000ffff0b7224 */ /* 0x004fe400078e0a08 */
.L_x_112:
[----:B------:R-:W-:Y:S05]  /*0470*/  BSYNC B0 ;  /* 0x0000000000007941 */ /* 0x000fea0003800000 */
.L_x_111:
        /* <DEDUP_REMOVED lines=8> */
.L_x_114:
        /* <DEDUP_REMOVED lines=10> */
.L_x_117:
[----:B------:R-:W-:Y:S05]  /*05a0*/  BSYNC B1 ;  /* 0x0000000000017941 */ /* 0x000fea0003800000 */
.L_x_116:
[----:B-1---5:R-:W1:Y:S02]  /*05b0*/  SHFL.DOWN PT, R6, R7, 0x1, 0x1f ;  /* 0x08201f0007067f89 */ /* 0x022e6400000e0000 */
[----:B-1----:R-:W-:Y:S02]  /*05c0*/  IMAD.IADD R6, R6, 0x1, -R7 ;  /* 0x0000000106067824 */ /* 0x002fe400078e0a07 */
.L_x_115:
[----:B------:R-:W-:Y:S05]  /*05d0*/  BSYNC B0 ;  /* 0x0000000000007941 */ /* 0x000fea0003800000 */
.L_x_113:
        /* <DEDUP_REMOVED lines=10> */
.L_x_120:
[----:B------:R-:W-:Y:S05]  /*0680*/  BSYNC B0 ;  /* 0x0000000000007941 */ /* 0x000fea0003800000 */
.L_x_119:
[----:B--2--5:R-:W2:Y:S02]  /*0690*/  SHFL.DOWN PT, R4, R5, 0x1, 0x1f ;  /* 0x08201f0005047f89 */ /* 0x024ea400000e0000 */
[----:B--2---:R-:W-:Y:S02]  /*06a0*/  IMAD.IADD R4, R4, 0x1, -R5 ;  /* 0x0000000104047824 */ /* 0x004fe400078e0a05 */
.L_x_118:
        /* <DEDUP_REMOVED lines=12> */
.L_x_122:
[----:B------:R-:W-:Y:S05]  /*0770*/  BSYNC B0 ;  /* 0x0000000000007941 */ /* 0x000fea0003800000 */
.L_x_121:
        /* <DEDUP_REMOVED lines=23> */
.L_x_125:
[----:B------:R-:W-:Y:S05]  /*08f0*/  BSYNC B0 ;  /* 0x0000000000007941 */ /* 0x000fea0003800000 */
.L_x_124:
        /* <DEDUP_REMOVED lines=67> */
.L_x_123:
        /* <DEDUP_REMOVED lines=24> */
.L_x_128:
[----:B------:R-:W-:Y:S05]  /*0eb0*/  BSYNC B0 ;  /* 0x0000000000007941 */ /* 0x000fea0003800000 */
.L_x_127:
[----:B------:R-:W-:Y:S02]  /*0ec0*/  IMAD R3, R4, R3, RZ ;  /* 0x0000000304037224 */ /* 0x000fe400078e02ff */
[----:B------:R-:W-:-:S03]  /*0ed0*/  IMAD.WIDE R4, R0, R7, c[0x0][0x1f0] ;  /* 0x00007c0000047625 */ /* 0x000fc600078e0207 */
[----:B------:R-:W-:-:S05]  /*0ee0*/  IMNMX R3, R3, c[0x0][0x1a4], PT ;  /* 0x0000690003037a17 */ /* 0x000fca0003800200 */
[----:B------:R0:W-:Y:S02]  /*0ef0*/  STG.E [R4.64], R3 ;  /* 0x0000000304007986 */ /* 0x0001e4000c101906 */
.L_x_126:
[----:B-1----:R-:W-:-:S04]  /*0f00*/  IMAD.MOV.U32 R7, RZ, RZ, 0x4 ;  /* 0x00000004ff077424 */ /* 0x002fc800078e00ff */
[----:B0-----:R-:W-:-:S04]  /*0f10*/  IMAD.WIDE R4, R0, R7, c[0x0][0x1e0] ;  /* 0x0000780000047625 */ /* 0x001fc800078e0207 */
[----:B------:R-:W-:Y:S01]  /*0f20*/  IMAD.WIDE R6, R0, R7, c[0x0][0x1d8] ;  /* 0x0000760000067625 */ /* 0x000fe200078e0207 */
[----:B------:R-:W-:Y:S04]  /*0f30*/  STG.E [R4.64], R9 ;  /* 0x0000000904007986 */ /* 0x000fe8000c101906 */
[----:B------:R-:W-:Y:S01]  /*0f40*/  STG.E [R6.64], R2 ;  /* 0x0000000206007986 */ /* 0x000fe2000c101906 */
[----:B------:R-:W-:Y:S05]  /*0f50*/  EXIT ;  /* 0x000000000000794d */ /* 0x000fea0003800000 */
.L_x_129:
        /* <DEDUP_REMOVED lines=10> */
.L_x_358:


//--------------------- .text._ZN5flash32prepare_varlen_num_blocks_kernelILi1ELb0EEEviiiPKiS2_S2_S2_S2_S2_iiiiiN7cutlass10FastDivmodES4_PiS5_S5_S5_S5_bbbi --------------------------
	.section	.text._ZN5flash32prepare_varlen_num_blocks_kernelILi1ELb0EEEviiiPKiS2_S2_S2_S2_S2_iiiiiN7cutlass10FastDivmodES4_PiS5_S5_S5_S5_bbbi,"ax",@progbits
	.sectioninfo	@"SHI_REGISTERS=16"
	.align	128
        .global         _ZN5flash32prepare_varlen_num_blocks_kernelILi1ELb0EEEviiiPKiS2_S2_S2_S2_S2_iiiiiN7cutlass10FastDivmodES4_PiS5_S5_S5_S5_bbbi
        .type           _ZN5flash32prepare_varlen_num_blocks_kernelILi1ELb0EEEviiiPKiS2_S2_S2_S2_S2_iiiiiN7cutlass10FastDivmodES4_PiS5_S5_S5_S5_bbbi,@function
        .size           _ZN5flash32prepare_varlen_num_blocks_kernelILi1ELb0EEEviiiPKiS2_S2_S2_S2_S2_iiiiiN7cutlass10FastDivmodES4_PiS5_S5_S5_S5_bbbi,(.L_x_359 - _ZN5flash32prepare_varlen_num_blocks_kernelILi1ELb0EEEviiiPKiS2_S2_S2_S2_S2_iiiiiN7cutlass10FastDivmodES4_PiS5_S5_S5_S5_bbbi)
        .other          _ZN5flash32prepare_varlen_num_blocks_kernelILi1ELb0EEEviiiPKiS2_S2_S2_S2_S2_iiiiiN7cutlass10FastDivmodES4_PiS5_S5_S5_S5_bbbi,@"STO_CUDA_ENTRY STV_DEFAULT"
_ZN5flash32prepare_varlen_num_blocks_kernelILi1ELb0EEEviiiPKiS2_S2_S2_S2_S2_iiiiiN7cutlass10FastDivmodES4_PiS5_S5_S5_S5_bbbi:
.text._ZN5flash32prepare_varlen_num_blocks_kernelILi1ELb0EEEviiiPKiS2_S2_S2_S2_S2_iiiiiN7cutlass10FastDivmodES4_PiS5_S5_S5_S5_bbbi:
        /* <DEDUP_REMOVED lines=31> */
.L_x_131:
        /* <DEDUP_REMOVED lines=10> */
.L_x_134:
[----:B------:R-:W-:Y:S05]  /*0290*/  BSYNC B1 ;  /* 0x0000000000017941 */ /* 0x000fea0003800000 */
.L_x_133:
[----:B-----5:R-:W1:Y:S02]  /*02a0*/  SHFL.DOWN PT, R5, R8, 0x1, 0x1f ;  /* 0x08201f0008057f89 */ /* 0x020e6400000e0000 */
[----:B-1----:R-:W-:Y:S02]  /*02b0*/  IMAD.IADD R5, R5, 0x1, -R8 ;  /* 0x0000000105057824 */ /* 0x002fe400078e0a08 */
.L_x_132:
[----:B------:R-:W-:Y:S05]  /*02c0*/  BSYNC B0 ;  /* 0x0000000000007941 */ /* 0x000fea0003800000 */
.L_x_130:
        /* <DEDUP_REMOVED lines=19> */
.L_x_136:
[----:B------:R-:W-:Y:S05]  /*0400*/  BSYNC B0 ;  /* 0x0000000000007941 */ /* 0x000fea0003800000 */
.L_x_135:
[----:B------:R-:W-:Y:S01]  /*0410*/  BSSY B0, `(.L_x_137) ;  /* 0x0000006000007945 */ /* 0x000fe20003800000 */
[----:B------:R-:W-:Y:S05]  /*0420*/  @P0 BRA `(.L_x_138) ;  /* 0x0000004000000947 */ /* 0x000fea0003800000 */
[----:B0-----:R-:W-:-:S04]  /*0430*/  IMAD.MOV.U32 R9, RZ, RZ, 0x4 ;  /* 0x00000004ff097424 */ /* 0x001fc800078e00ff */
[----:B------:R-:W-:-:S06]  /*0440*/  IMAD.WIDE R8, R0, R9, c[0x0][0x198] ;  /* 0x0000660000087625 */ /* 0x000fcc00078e0209 */
[----:B------:R-:W2:Y:S02]  /*0450*/  LDG.E R8, [R8.64] ;  /* 0x0000000608087981 */ /* 0x000ea4000c1e1900 */
[----:B--2---:R-:W-:Y:S02]  /*0460*/  IMAD.MOV R11, RZ, RZ, -R8 ;  /* 0x000000ffff0b7224 */ /* 0x004fe400078e0a08 */
.L_x_138:
[----:B------:R-:W-:Y:S05]  /*0470*/  BSYNC B0 ;  /* 0x0000000000007941 */ /* 0x000fea0003800000 */
.L_x_137:
        /* <DEDUP_REMOVED lines=8> */
.L_x_140:
        /* <DEDUP_REMOVED lines=10> */
.L_x_143:
[----:B------:R-:W-:Y:S05]  /*05a0*/  BSYNC B1 ;  /* 0x0000000000017941 */ /* 0x000fea0003800000 */
.L_x_142:
[----:B-1---5:R-:W1:Y:S02]  /*05b0*/  SHFL.DOWN PT, R6, R7, 0x1, 0x1f ;  /* 0x08201f0007067f89 */ /* 0x022e6400000e0000 */
[----:B-1----:R-:W-:Y:S02]  /*05c0*/  IMAD.IADD R6, R6, 0x1, -R7 ;  /* 0x0000000106067824 */ /* 0x002fe400078e0a07 */
.L_x_141:
[----:B------:R-:W-:Y:S05]  /*05d0*/  BSYNC B0 ;  /* 0x0000000000007941 */ /* 0x000fea0003800000 */
.L_x_139:
        /* <DEDUP_REMOVED lines=10> */
.L_x_146:
[----:B------:R-:W-:Y:S05]  /*0680*/  BSYNC B0 ;  /* 0x0000000000007941 */ /* 0x000fea0003800000 */
.L_x_145:
[----:B--2--5:R-:W2:Y:S02]  /*0690*/  SHFL.DOWN PT, R4, R5, 0x1, 0x1f ;  /* 0x08201f0005047f89 */ /* 0x024ea400000e0000 */
[----:B--2---:R-:W-:Y:S02]  /*06a0*/  IMAD.IADD R4, R4, 0x1, -R5 ;  /* 0x0000000104047824 */ /* 0x004fe400078e0a05 */
.L_x_144:
        /* <DEDUP_REMOVED lines=12> */
.L_x_148:
[----:B------:R-:W-:Y:S05]  /*0770*/  BSYNC B0 ;  /* 0x0000000000007941 */ /* 0x000fea0003800000 */
.L_x_147:
        /* <DEDUP_REMOVED lines=23> */
.L_x_151:
[----:B------:R-:W-:Y:S05]  /*08f0*/  BSYNC B0 ;  /* 0x0000000000007941 */ /* 0x000fea0003800000 */
.L_x_150:
        /* <DEDUP_REMOVED lines=67> */
.L_x_149:
        /* <DEDUP_REMOVED lines=24> */
.L_x_154:
[----:B------:R-:W-:Y:S05]  /*0eb0*/  BSYNC B0 ;  /* 0x0000000000007941 */ /* 0x000fea0003800000 */
.L_x_153:
[----:B------:R-:W-:Y:S02]  /*0ec0*/  IMAD R3, R4, R3, RZ ;  /* 0x0000000304037224 */ /* 0x000fe400078e02ff */
[----:B------:R-:W-:-:S03]  /*0ed0*/  IMAD.WIDE R4, R0, R7, c[0x0][0x1f0] ;  /* 0x00007c0000047625 */ /* 0x000fc600078e0207 */
[----:B------:R-:W-:-:S05]  /*0ee0*/  IMNMX R3, R3, c[0x0][0x1a4], PT ;  /* 0x0000690003037a17 */ /* 0x000fca0003800200 */
[----:B------:R0:W-:Y:S02]  /*0ef0*/  STG.E [R4.64], R3 ;  /* 0x0000000304007986 */ /* 0x0001e4000c101906 */
.L_x_152:
[----:B-1----:R-:W-:-:S04]  /*0f00*/  IMAD.MOV.U32 R7, RZ, RZ, 0x4 ;  /* 0x00000004ff077424 */ /* 0x002fc800078e00ff */
[----:B0-----:R-:W-:-:S04]  /*0f10*/  IMAD.WIDE R4, R0, R7, c[0x0][0x1e0] ;  /* 0x0000780000047625 */ /* 0x001fc800078e0207 */
[----:B------:R-:W-:Y:S01]  /*0f20*/  IMAD.WIDE R6, R0, R7, c[0x0][0x1d8] ;  /* 0x0000760000067625 */ /* 0x000fe200078e0207 */
[----:B------:R-:W-:Y:S04]  /*0f30*/  STG.E [R4.64], R9 ;  /* 0x0000000904007986 */ /* 0x000fe8000c101906 */
[----:B------:R-:W-:Y:S01]  /*0f40*/  STG.E [R6.64], R2 ;  /* 0x0000000206007986 */ /* 0x000fe2000c101906 */
[----:B------:R-:W-:Y:S05]  /*0f50*/  EXIT ;  /* 0x000000000000794d */ /* 0x000fea0003800000 */
.L_x_155:
        /* <DEDUP_REMOVED lines=10> */
.L_x_359:


//--------------------- .text._ZN5flash32prepare_varlen_num_blocks_kernelILi32ELb1EEEviiiPKiS2_S2_S2_S2_S2_iiiiiN7cutlass10FastDivmodES4_PiS5_S5_S5_S5_bbbi --------------------------
	.section	.text._ZN5flash32prepare_varlen_num_blocks_kernelILi32ELb1EEEviiiPKiS2_S2_S2_S2_S2_iiiiiN7cutlass10FastDivmodES4_PiS5_S5_S5_S5_bbbi,"ax",@progbits
	.sectioninfo	@"SHI_REGISTERS=18"
	.align	128
        .global         _ZN5flash32prepare_varlen_num_blocks_kernelILi32ELb1EEEviiiPKiS2_S2_S2_S2_S2_iiiiiN7cutlass10FastDivmodES4_PiS5_S5_S5_S5_bbbi
        .type           _ZN5flash32prepare_varlen_num_blocks_kernelILi32ELb1EEEviiiPKiS2_S2_S2_S2_S2_iiiiiN7cutlass10FastDivmodES4_PiS5_S5_S5_S5_bbbi,@function
        .size           _ZN5flash32prepare_varlen_num_blocks_kernelILi32ELb1EEEviiiPKiS2_S2_S2_S2_S2_iiiiiN7cutlass10FastDivmodES4_PiS5_S5_S5_S5_bbbi,(.L_x_360 - _ZN5flash32prepare_varlen_num_blocks_kernelILi32ELb1EEEviiiPKiS2_S2_S2_S2_S2_iiiiiN7cutlass10FastDivmodES4_PiS5_S5_S5_S5_bbbi)
        .other          _ZN5flash32prepare_varlen_num_blocks_kernelILi32ELb1EEEviiiPKiS2_S2_S2_S2_S2_iiiiiN7cutlass10FastDivmodES4_PiS5_S5_S5_S5_bbbi,@"STO_CUDA_ENTRY STV_DEFAULT"
_ZN5flash32prepare_varlen_num_blocks_kernelILi32ELb1EEEviiiPKiS2_S2_S2_S2_S2_iiiiiN7cutlass10FastDivmodES4_PiS5_S5_S5_S5_bbbi:
.text._ZN5flash32prepare_varlen_num_blocks_kernelILi32ELb1EEEviiiPKiS2_S2_S2_S2_S2_iiiiiN7cutlass10FastDivmodES4_PiS5_S5_S5_S5_bbbi:
        /* <DEDUP_REMOVED lines=8> */
[----:B------:R-:W-:Y:S02]  /*0080*/  IMAD.MOV.U32 R8, RZ, RZ, c[0x0][0x164] ;  /* 0x00005900ff087624 */ /* 0x000fe400078e00ff */
[----:B------:R-:W-:Y:S01]  /*0090*/  IMAD.MOV.U32 R6, RZ, RZ, c[0x0][0x168] ;  /* 0x00005a00ff067624 */ /* 0x000fe200078e00ff */
[----:B0-----:R-:W-:-:S02]  /*00a0*/  ISETP.NE.AND P1, PT, R0, RZ, PT ;  /* 0x000000ff0000720c */ /* 0x001fc40003f25270 */
[----:B------:R-:W-:Y:S01]  /*00b0*/  ISETP.NE.OR P0, PT, R0, RZ, !P0 ;  /* 0x000000ff0000720c */ /* 0x000fe20004705670 */
[----:B-1----:R-:W-:Y:S01]  /*00c0*/  IMAD R3, R3, 0x3e0, RZ ;  /* 0x000003e003037824 */ /* 0x002fe200078e02ff */
[----:B------:R-:W-:-:S04]  /*00d0*/  SHF.R.U32.HI R7, RZ, 0x5, R0 ;  /* 0x00000005ff077819 */ /* 0x000fc80000011600 */
[----:B------:R-:W-:-:S05]  /*00e0*/  LOP3.LUT R2, R3, 0x1f, R0, 0xf8, !PT ;  /* 0x0000001f03027812 */ /* 0x000fca00078ef800 */
[----:B------:R-:W-:Y:S01]  /*00f0*/  @!P1 STS [RZ], RZ ;  /* 0x000000ffff009388 */ /* 0x000fe20000000800 */
[----:B------:R-:W-:Y:S01]  /*0100*/  IMAD R7, R7, 0x1f, R2 ;  /* 0x0000001f07077824 */ /* 0x000fe200078e0202 */
[----:B------:R-:W-:Y:S01]  /*0110*/  LOP3.LUT R2, R0, 0x1f, RZ, 0xc0, !PT ;  /* 0x0000001f00027812 */ /* 0x000fe200078ec0ff */
[----:B------:R-:W-:Y:S02]  /*0120*/  @!P0 IMAD.MOV.U32 R4, RZ, RZ, c[0x0][0x1d0] ;  /* 0x00007400ff048624 */ /* 0x000fe400078e00ff */
[----:B------:R-:W-:Y:S01]  /*0130*/  @!P0 IMAD.MOV.U32 R5, RZ, RZ, c[0x0][0x1d4] ;  /* 0x00007500ff058624 */ /* 0x000fe200078e00ff */
[----:B------:R-:W-:Y:S06]  /*0140*/  BAR.SYNC.DEFER_BLOCKING 0x0 ;  /* 0x0000000000007b1d */ /* 0x000fec0000010000 */
        /* <DEDUP_REMOVED lines=11> */
.L_x_157:
[----:B0-----:R-:W-:-:S04]  /*0200*/  ISETP.NE.U32.AND P0, PT, RZ, c[0x0][0x170], PT ;  /* 0x00005c00ff007a0c */ /* 0x001fc80003f05070 */
        /* <DEDUP_REMOVED lines=9> */
.L_x_160:
[----:B------:R-:W-:Y:S05]  /*02a0*/  BSYNC B1 ;  /* 0x0000000000017941 */ /* 0x000fea0003800000 */
.L_x_159:
[----:B-----5:R-:W1:Y:S02]  /*02b0*/  SHFL.DOWN PT, R9, R4, 0x1, 0x1f ;  /* 0x08201f0004097f89 */ /* 0x020e6400000e0000 */
[----:B-1----:R-:W-:Y:S02]  /*02c0*/  IMAD.IADD R9, R9, 0x1, -R4 ;  /* 0x0000000109097824 */ /* 0x002fe400078e0a04 */
.L_x_158:
[----:B------:R-:W-:Y:S05]  /*02d0*/  BSYNC B0 ;  /* 0x0000000000007941 */ /* 0x000fea0003800000 */
.L_x_156:
[----:B------:R-:W-:Y:S01]  /*02e0*/  ISETP.GE.AND P3, PT, R7, c[0x0][0x1a0], PT ;  /* 0x0000680007007a0c */ /* 0x000fe20003f66270 */
[----:B------:R-:W-:Y:S01]  /*02f0*/  BSSY B0, `(.L_x_161) ;  /* 0x0000012000007945 */ /* 0x000fe20003800000 */
[----:B------:R-:W-:Y:S01]  /*0300*/  ISETP.EQ.U32.AND P0, PT, RZ, c[0x0][0x198], PT ;  /* 0x00006600ff007a0c */ /* 0x000fe20003f02070 */
[----:B------:R-:W-:Y:S01]  /*0310*/  IMAD.MOV.U32 R13, RZ, RZ, RZ ;  /* 0x000000ffff0d7224 */ /* 0x000fe200078e00ff */
[----:B------:R-:W-:Y:S01]  /*0320*/  ISETP.EQ.OR P2, PT, R2, 0x1f, P3 ;  /* 0x0000001f0200780c */ /* 0x000fe20001f42670 */
[----:B0-----:R-:W-:Y:S01]  /*0330*/  IMAD.MOV.U32 R5, RZ, RZ, RZ ;  /* 0x000000ffff057224 */ /* 0x001fe200078e00ff */
        /* <DEDUP_REMOVED lines=13> */
.L_x_162:
[----:B------:R-:W-:Y:S05]  /*0410*/  BSYNC B0 ;  /* 0x0000000000007941 */ /* 0x000fea0003800000 */
.L_x_161:
[----:B------:R-:W-:Y:S01]  /*0420*/  BSSY B0, `(.L_x_163) ;  /* 0x0000006000007945 */ /* 0x000fe20003800000 */
[----:B------:R-:W-:Y:S05]  /*0430*/  @P0 BRA `(.L_x_164) ;  /* 0x0000004000000947 */ /* 0x000fea0003800000 */
[----:B------:R-:W-:-:S04]  /*0440*/  IMAD.MOV.U32 R10, RZ, RZ, 0x4 ;  /* 0x00000004ff0a7424 */ /* 0x000fc800078e00ff */
[----:B------:R-:W-:-:S06]  /*0450*/  IMAD.WIDE R10, R7, R10, c[0x0][0x198] ;  /* 0x00006600070a7625 */ /* 0x000fcc00078e020a */
[----:B------:R-:W2:Y:S02]  /*0460*/  LDG.E R10, [R10.64] ;  /* 0x000000060a0a7981 */ /* 0x000ea4000c1e1900 */
[----:B--2---:R-:W-:Y:S02]  /*0470*/  IMAD.MOV R13, RZ, RZ, -R10 ;  /* 0x000000ffff0d7224 */ /* 0x004fe400078e0a0a */
.L_x_164:
[----:B------:R-:W-:Y:S05]  /*0480*/  BSYNC B0 ;  /* 0x0000000000007941 */ /* 0x000fea0003800000 */
.L_x_163:
[----:B------:R-:W-:Y:S01]  /*0490*/  BSSY B0, `(.L_x_165) ;  /* 0x0000015000007945 */ /* 0x000fe20003800000 */
[----:B------:R-:W-:Y:S05]  /*04a0*/  @!P1 BRA `(.L_x_166) ;  /* 0x0000006000009947 */ /* 0x000fea0003800000 */
[----:B------:R-:W-:Y:S01]  /*04b0*/  IMAD.MOV.U32 R8, RZ, RZ, RZ ;  /* 0x000000ffff087224 */ /* 0x000fe200078e00ff */
[----:B------:R-:W-:Y:S05]  /*04c0*/  @P3 BRA `(.L_x_167) ;  /* 0x0000011000003947 */ /* 0x000fea0003800000 */
[----:B------:R-:W-:-:S04]  /*04d0*/  IMAD.MOV.U32 R8, RZ, RZ, 0x4 ;  /* 0x00000004ff087424 */ /* 0x000fc800078e00ff */
[----:B-----5:R-:W-:-:S06]  /*04e0*/  IMAD.WIDE R8, R7, R8, c[0x0][0x190] ;  /* 0x0000640007087625 */ /* 0x020fcc00078e0208 */
[----:B------:R0:W5:Y:S01]  /*04f0*/  LDG.E R8, [R8.64] ;  /* 0x0000000608087981 */ /* 0x000162000c1e1900 */
[----:B------:R-:W-:Y:S05]  /*0500*/  BRA `(.L_x_167) ;  /* 0x000000d000007947 */ /* 0x000fea0003800000 */
.L_x_166:
        /* <DEDUP_REMOVED lines=10> */
.L_x_169:
[----:B------:R-:W-:Y:S05]  /*05b0*/  BSYNC B1 ;  /* 0x0000000000017941 */ /* 0x000fea0003800000 */
.L_x_168:
[----:B0----5:R-:W0:Y:S02]  /*05c0*/  SHFL.DOWN PT, R8, R9, 0x1, 0x1f ;  /* 0x08201f0009087f89 */ /* 0x021e2400000e0000 */
[----:B0-----:R-:W-:Y:S02]  /*05d0*/  IMAD.IADD R8, R8, 0x1, -R9 ;  /* 0x0000000108087824 */ /* 0x001fe400078e0a09 */
.L_x_167:
[----:B------:R-:W-:Y:S05]  /*05e0*/  BSYNC B0 ;  /* 0x0000000000007941 */ /* 0x000fea0003800000 */
.L_x_165:
        /* <DEDUP_REMOVED lines=10> */
.L_x_172:
[----:B------:R-:W-:Y:S05]  /*0690*/  BSYNC B0 ;  /* 0x0000000000007941 */ /* 0x000fea0003800000 */
.L_x_171:
[----:B0----5:R-:W0:Y:S02]  /*06a0*/  SHFL.DOWN PT, R9, R10, 0x1, 0x1f ;  /* 0x08201f000a097f89 */ /* 0x021e2400000e0000 */
[----:B0-----:R-:W-:Y:S02]  /*06b0*/  IMAD.IADD R6, R9, 0x1, -R10 ;  /* 0x0000000109067824 */ /* 0x001fe400078e0a0a */
.L_x_170:
[----:B------:R-:W-:Y:S01]  /*06c0*/  IMAD.MOV.U32 R4, RZ, RZ, 0x1 ;  /* 0x00000001ff047424 */ /* 0x000fe200078e00ff */
[----:B------:R-:W-:Y:S04]  /*06d0*/  BSSY B0, `(.L_x_173) ;  /* 0x000000b000007945 */ /* 0x000fe80003800000 */
[----:B------:R-:W-:-:S04]  /*06e0*/  ISETP.NE.AND P0, PT, R4, c[0x0][0x1b0], PT ;  /* 0x00006c0004007a0c */ /* 0x000fc80003f05270 */
[----:B------:R-:W-:Y:S01]  /*06f0*/  ISETP.LT.OR P0, PT, R4, c[0x0][0xc], !P0 ;  /* 0x0000030004007a0c */ /* 0x000fe20004701670 */
[----:B------:R-:W-:Y:S01]  /*0700*/  IMAD.MOV.U32 R4, RZ, RZ, RZ ;  /* 0x000000ffff047224 */ /* 0x000fe200078e00ff */
[----:B------:R-:W-:Y:S06]  /*0710*/  @P2 BRA `(.L_x_174) ;  /* 0x0000006000002947 */ /* 0x000fec0003800000 */
[----:B------:R-:W-:Y:S01]  /*0720*/  IMAD.MOV.U32 R4, RZ, RZ, 0x1 ;  /* 0x00000001ff047424 */ /* 0x000fe200078e00ff */
[----:B-----5:R-:W-:-:S04]  /*0730*/  IADD3 R13, R8, c[0x0][0x1c0], R13 ;  /* 0x00007000080d7a10 */ /* 0x020fc80007ffe00d */
[----:B------:R-:W-:Y:S02]  /*0740*/  ISETP.NE.AND P1, PT, R4, c[0x0][0x1c0], PT ;  /* 0x0000700004007a0c */ /* 0x000fe40003f25270 */
[----:B------:R-:W-:-:S11]  /*0750*/  IADD3 R4, R13, -0x1, R6 ;  /* 0xffffffff0d047810 */ /* 0x000fd60007ffe006 */
[----:B------:R-:W-:-:S05]  /*0760*/  @P1 IMAD.HI.U32 R6, R4, c[0x0][0x1c4], RZ ;  /* 0x0000710004061a27 */ /* 0x000fca00078e00ff */
[----:B------:R-:W-:Y:S02]  /*0770*/  @P1 SHF.R.U32.HI R4, RZ, c[0x0][0x1c8], R6 ;  /* 0x00007200ff041a19 */ /* 0x000fe40000011606 */
.L_x_174:
[----:B------:R-:W-:Y:S05]  /*0780*/  BSYNC B0 ;  /* 0x0000000000007941 */ /* 0x000fea0003800000 */
.L_x_173:
[----:B------:R-:W-:Y:S01]  /*0790*/  IMAD.MOV.U32 R6, RZ, RZ, 0x1 ;  /* 0x00000001ff067424 */ /* 0x000fe200078e00ff */
[----:B------:R-:W-:Y:S05]  /*07a0*/  @P0 BRA `(.L_x_175) ;  /* 0x0000058000000947 */ /* 0x000fea0003800000 */
[----:B------:R-:W-:Y:S01]  /*07b0*/  IMAD R6, R5, R4, RZ ;  /* 0x0000000405067224 */ /* 0x000fe200078e02ff */
[----:B------:R-:W-:Y:S01]  /*07c0*/  ISETP.NE.AND P0, PT, R2, RZ, PT ;  /* 0x000000ff0200720c */ /* 0x000fe20003f05270 */
[----:B------:R-:W-:Y:S03]  /*07d0*/  BSSY B0, `(.L_x_176) ;  /* 0x0000013000007945 */ /* 0x000fe60003800000 */
[----:B0----5:R-:W0:Y:S02]  /*07e0*/  SHFL.DOWN PT, R9, R6, 0x10, 0x1f ;  /* 0x0a001f0006097f89 */ /* 0x021e2400000e0000 */
[----:B0-----:R-:W-:-:S05]  /*07f0*/  IMAD.IADD R9, R6, 0x1, R9 ;  /* 0x0000000106097824 */ /* 0x001fca00078e0209 */
[----:B------:R-:W0:Y:S02]  /*0800*/  SHFL.DOWN PT, R8, R9, 0x8, 0x1f ;  /* 0x09001f0009087f89 */ /* 0x000e2400000e0000 */
[----:B0-----:R-:W-:-:S05]  /*0810*/  IMAD.IADD R8, R9, 0x1, R8 ;  /* 0x0000000109087824 */ /* 0x001fca00078e0208 */
[----:B-1----:R-:W0:Y:S02]  /*0820*/  SHFL.DOWN PT, R11, R8, 0x4, 0x1f ;  /* 0x08801f00080b7f89 */ /* 0x002e2400000e0000 */
[----:B0-----:R-:W-:-:S05]  /*0830*/  IMAD.IADD R11, R8, 0x1, R11 ;  /* 0x00000001080b7824 */ /* 0x001fca00078e020b */
[----:B------:R-:W0:Y:S02]  /*0840*/  SHFL.DOWN PT, R10, R11, 0x2, 0x1f ;  /* 0x08401f000b0a7f89 */ /* 0x000e2400000e0000 */
[----:B0-----:R-:W-:-:S05]  /*0850*/  IMAD.IADD R10, R11, 0x1, R10 ;  /* 0x000000010b0a7824 */ /* 0x001fca00078e020a */
[----:B------:R-:W0:Y:S02]  /*0860*/  SHFL.DOWN PT, R13, R10, 0x1, 0x1f ;  /* 0x08201f000a0d7f89 */ /* 0x000e2400000e0000 */
[----:B0-----:R-:W-:Y:S01]  /*0870*/  IMAD.IADD R13, R10, 0x1, R13 ;  /* 0x000000010a0d7824 */ /* 0x001fe200078e020d */
        /* <DEDUP_REMOVED lines=8> */
.L_x_177:
[----:B------:R-:W-:Y:S05]  /*0900*/  BSYNC B0 ;  /* 0x0000000000007941 */ /* 0x000fea0003800000 */
.L_x_176:
        /* <DEDUP_REMOVED lines=9> */
[----:B------:R-:W-:-:S04]  /*09a0*/  FMUL.FTZ R6, R6, R11 ;  /* 0x0000000b06067220 */ /* 0x000fc80000410000 */
[----:B------:R-:W0:Y:S02]  /*09b0*/  F2I.FTZ.CEIL.NTZ R11, R6 ;  /* 0x00000006000b7305 */ /* 0x000e24000021b100 */
[-C--:B0-----:R-:W-:Y:S01]  /*09c0*/  IABS R13, R11.reuse ;  /* 0x0000000b000d7213 */ /* 0x081fe20000000000 */
[----:B------:R-:W-:Y:S01]  /*09d0*/  IMAD.IADD R2, R11, 0x1, R4 ;  /* 0x000000010b027824 */ /* 0x000fe200078e0204 */
[----:B------:R-:W-:-:S04]  /*09e0*/  IABS R14, R11 ;  /* 0x0000000b000e7213 */ /* 0x000fc80000000000 */
[----:B------:R-:W0:Y:S01]  /*09f0*/  I2F.RP R12, R13 ;  /* 0x0000000d000c7306 */ /* 0x000e220000209400 */
[----:B------:R-:W-:Y:S01]  /*0a00*/  IABS R6, R2 ;  /* 0x0000000200067213 */ /* 0x000fe20000000000 */
[----:B------:R-:W-:Y:S01]  /*0a10*/  IMAD.MOV R14, RZ, RZ, -R14 ;  /* 0x000000ffff0e7224 */ /* 0x000fe200078e0a0e */
[----:B------:R-:W-:-:S04]  /*0a20*/  LOP3.LUT R2, R2, R11, RZ, 0x3c, !PT ;  /* 0x0000000b02027212 */ /* 0x000fc800078e3cff */
[----:B------:R-:W-:Y:S01]  /*0a30*/  ISETP.GE.AND P3, PT, R2, RZ, PT ;  /* 0x000000ff0200720c */ /* 0x000fe20003f66270 */
[----:B0-----:R-:W0:Y:S02]  /*0a40*/  MUFU.RCP R12, R12 ;  /* 0x0000000c000c7308 */ /* 0x001e240000001000 */
[----:B0-----:R-:W-:-:S06]  /*0a50*/  IADD3 R8, R12, 0xffffffe, RZ ;  /* 0x0ffffffe0c087810 */ /* 0x001fcc0007ffe0ff */
        /* <DEDUP_REMOVED lines=20> */
[----:B------:R-:W-:Y:S02]  /*0ba0*/  IABS R10, R15 ;  /* 0x0000000f000a7213 */ /* 0x000fe40000000000 */
[----:B------:R-:W0:Y:S08]  /*0bb0*/  I2F.RP R2, R11 ;  /* 0x0000000b00027306 */ /* 0x000e300000209400 */
[----:B0-----:R-:W0:Y:S02]  /*0bc0*/  MUFU.RCP R2, R2 ;  /* 0x0000000200027308 */ /* 0x001e240000001000 */
[----:B0-----:R-:W-:-:S02]  /*0bd0*/  IADD3 R8, R2, 0xffffffe, RZ ;  /* 0x0ffffffe02087810 */ /* 0x001fc40007ffe0ff */
[----:B------:R-:W-:-:S04]  /*0be0*/  IABS R2, R4 ;  /* 0x0000000400027213 */ /* 0x000fc80000000000 */
[----:B------:R0:W1:Y:S01]  /*0bf0*/  F2I.FTZ.U32.TRUNC.NTZ R9, R8 ;  /* 0x0000000800097305 */ /* 0x000062000021f000 */
[----:B------:R-:W-:-:S04]  /*0c00*/  LOP3.LUT R4, R4, R15, RZ, 0x3c, !PT ;  /* 0x0000000f04047212 */ /* 0x000fc800078e3cff */
[----:B------:R-:W-:Y:S01]  /*0c10*/  ISETP.GE.AND P3, PT, R4, RZ, PT ;  /* 0x000000ff0400720c */ /* 0x000fe20003f66270 */
[----:B0-----:R-:W-:Y:S02]  /*0c20*/  IMAD.MOV.U32 R8, RZ, RZ, RZ ;  /* 0x000000ffff087224 */ /* 0x001fe400078e00ff */
[----:B-1----:R-:W-:-:S04]  /*0c30*/  IMAD.MOV R6, RZ, RZ, -R9 ;  /* 0x000000ffff067224 */ /* 0x002fc800078e0a09 */
[----:B------:R-:W-:Y:S02]  /*0c40*/  IMAD R13, R6, R11, RZ ;  /* 0x0000000b060d7224 */ /* 0x000fe400078e02ff */
[----:B------:R-:W-:Y:S02]  /*0c50*/  IMAD.MOV R6, RZ, RZ, -R10 ;  /* 0x000000ffff067224 */ /* 0x000fe400078e0a0a */
[----:B------:R-:W-:-:S06]  /*0c60*/  IMAD.HI.U32 R9, R9, R13, R8 ;  /* 0x0000000d09097227 */ /* 0x000fcc00078e0008 */
[----:B------:R-:W-:-:S04]  /*0c70*/  IMAD.HI.U32 R9, R9, R2, RZ ;  /* 0x0000000209097227 */ /* 0x000fc800078e00ff */
[----:B------:R-:W-:Y:S02]  /*0c80*/  IMAD R2, R9, R6, R2 ;  /* 0x0000000609027224 */ /* 0x000fe400078e0202 */
[----:B------:R-:W-:-:S03]  /*0c90*/  IMAD.MOV.U32 R6, RZ, RZ, R15 ;  /* 0x000000ffff067224 */ /* 0x000fc600078e000f */
[----:B------:R-:W-:-:S13]  /*0ca0*/  ISETP.GT.U32.AND P1, PT, R11, R2, PT ;  /* 0x000000020b00720c */ /* 0x000fda0003f24070 */
[----:B------:R-:W-:Y:S01]  /*0cb0*/  @!P1 IMAD.IADD R2, R2, 0x1, -R11 ;  /* 0x0000000102029824 */ /* 0x000fe200078e0a0b */
[----:B------:R-:W-:Y:S02]  /*0cc0*/  @!P1 IADD3 R9, R9, 0x1, RZ ;  /* 0x0000000109099810 */ /* 0x000fe40007ffe0ff */
[----:B------:R-:W-:Y:S02]  /*0cd0*/  ISETP.NE.AND P1, PT, R15, RZ, PT ;  /* 0x000000ff0f00720c */ /* 0x000fe40003f25270 */
[----:B------:R-:W-:-:S13]  /*0ce0*/  ISETP.GE.U32.AND P0, PT, R2, R11, PT ;  /* 0x0000000b0200720c */ /* 0x000fda0003f06070 */
[----:B------:R-:W-:-:S05]  /*0cf0*/  @P0 IADD3 R9, R9, 0x1, RZ ;  /* 0x0000000109090810 */ /* 0x000fca0007ffe0ff */
[----:B------:R-:W-:-:S04]  /*0d00*/  IMAD.MOV.U32 R4, RZ, RZ, R9 ;  /* 0x000000ffff047224 */ /* 0x000fc800078e0009 */
[----:B------:R-:W-:Y:S01]  /*0d10*/  @!P3 IMAD.MOV R4, RZ, RZ, -R4 ;  /* 0x000000ffff04b224 */ /* 0x000fe200078e0a04 */
[----:B------:R-:W-:Y:S02]  /*0d20*/  @!P1 LOP3.LUT R4, RZ, R15, RZ, 0x33, !PT ;  /* 0x0000000fff049212 */ /* 0x000fe400078e33ff */
.L_x_175:
[----:B------:R-:W-:Y:S01]  /*0d30*/  ULDC.S8 UR4, c[0x0][0x1f9] ;  /* 0x00007e4000047ab9 */ /* 0x000fe20000000200 */
[----:B------:R-:W-:Y:S01]  /*0d40*/  IMAD R2, R5, c[0x0][0x1b4], RZ ;  /* 0x00006d0005027a24 */ /* 0x000fe200078e02ff */
[----:B------:R-:W-:-:S13]  /*0d50*/  ISETP.NE.AND P1, PT, RZ, UR4, PT ;  /* 0x00000004ff007c0c */ /* 0x000fda000bf25270 */
[----:B------:R-:W-:Y:S02]  /*0d60*/  @P1 IMAD R4, R4, c[0x0][0x1c0], -R2 ;  /* 0x0000700004041a24 */ /* 0x000fe400078e0a02 */
[----:B------:R-:W-:-:S03]  /*0d70*/  IMAD.MOV.U32 R2, RZ, RZ, 0x2 ;  /* 0x00000002ff027424 */ /* 0x000fc600078e00ff */
[----:B------:R-:W-:Y:S02]  /*0d80*/  SEL R4, R4, 0x80000000, !P2 ;  /* 0x8000000004047807 */ /* 0x000fe40005000000 */
.L_x_181:
[--C-:B0----5:R-:W-:Y:S01]  /*0d90*/  IMAD.MOV R9, RZ, RZ, -R2.reuse ;  /* 0x000000ffff097224 */ /* 0x121fe200078e0a02 */
[----:B-1----:R-:W-:Y:S01]  /*0da0*/  SHF.R.U32.HI R11, RZ, 0x1, R2 ;  /* 0x00000001ff0b7819 */ /* 0x002fe20000011602 */
[----:B------:R-:W-:Y:S03]  /*0db0*/  BAR.SYNC.DEFER_BLOCKING 0x0 ;  /* 0x0000000000007b1d */ /* 0x000fe60000010000 */
[----:B------:R-:W-:Y:S02]  /*0dc0*/  LOP3.LUT R8, R0, R9, RZ, 0xc0, !PT ;  /* 0x0000000900087212 */ /* 0x000fe400078ec0ff */
[----:B------:R-:W-:Y:S01]  /*0dd0*/  IADD3 R9, R2, -0x1, RZ ;  /* 0xffffffff02097810 */ /* 0x000fe20007ffe0ff */
[----:B------:R-:W-:Y:S01]  /*0de0*/  BSSY B0, `(.L_x_178) ;  /* 0x000001d000007945 */ /* 0x000fe20003800000 */
[----:B------:R-:W-:Y:S02]  /*0df0*/  IMNMX R10, R8, 0x400, PT ;  /* 0x00000400080a7817 */ /* 0x000fe40003800200 */
[----:B------:R-:W-:-:S03]  /*0e00*/  LOP3.LUT R9, R9, R0, RZ, 0xc0, !PT ;  /* 0x0000000009097212 */ /* 0x000fc600078ec0ff */
[----:B------:R-:W-:-:S05]  /*0e10*/  IMAD.IADD R12, R10, 0x1, R11 ;  /* 0x000000010a0c7824 */ /* 0x000fca00078e020b */
[----:B------:R-:W-:-:S05]  /*0e20*/  IMNMX R12, R12, 0x400, PT ;  /* 0x000004000c0c7817 */ /* 0x000fca0003800200 */
[----:B------:R-:W-:Y:S01]  /*0e30*/  IMAD.IADD R13, R11, 0x1, R12 ;  /* 0x000000010b0d7824 */ /* 0x000fe200078e020c */
[----:B------:R-:W-:Y:S01]  /*0e40*/  IMNMX R11, R9, 0x400, PT ;  /* 0x00000400090b7817 */ /* 0x000fe20003800200 */
[----:B------:R-:W-:Y:S01]  /*0e50*/  IMAD.IADD R8, R12, 0x1, -R10 ;  /* 0x000000010c087824 */ /* 0x000fe200078e0a0a */
[----:B------:R0:W-:Y:S02]  /*0e60*/  STS.128 [R0.X16+0x10], R4 ;  /* 0x0000100400007388 */ /* 0x0001e4000000cc00 */
[----:B------:R-:W-:Y:S02]  /*0e70*/  IMNMX R13, R13, 0x400, PT ;  /* 0x000004000d0d7817 */ /* 0x000fe40003800200 */
[C---:B------:R-:W-:Y:S02]  /*0e80*/  IMNMX R8, R11.reuse, R8, PT ;  /* 0x000000080b087217 */ /* 0x040fe40003800200 */
[----:B------:R-:W-:-:S04]  /*0e90*/  IADD3 R9, R11, R12, -R13 ;  /* 0x0000000c0b097210 */ /* 0x000fc80007ffe80d */
[----:B------:R-:W-:Y:S01]  /*0ea0*/  IMNMX R9, RZ, R9, !PT ;  /* 0x00000009ff097217 */ /* 0x000fe20007800200 */
[----:B------:R-:W-:Y:S03]  /*0eb0*/  BAR.SYNC.DEFER_BLOCKING 0x0 ;  /* 0x0000000000007b1d */ /* 0x000fe60000010000 */
[----:B------:R-:W-:-:S13]  /*0ec0*/  ISETP.GT.AND P0, PT, R8, R9, PT ;  /* 0x000000090800720c */ /* 0x000fda0003f04270 */
[----:B0-----:R-:W-:Y:S05]  /*0ed0*/  @!P0 BRA `(.L_x_179) ;  /* 0x000000d000008947 */ /* 0x001fea0003800000 */
.L_x_180:
[----:B------:R-:W-:-:S05]  /*0ee0*/  IMAD.IADD R4, R8, 0x1, -R9 ;  /* 0x0000000108047824 */ /* 0x000fca00078e0a09 */
[----:B------:R-:W-:-:S04]  /*0ef0*/  LEA.HI R4, R4, R4, RZ, 0x1 ;  /* 0x0000000404047211 */ /* 0x000fc800078f08ff */
[----:B------:R-:W-:-:S04]  /*0f00*/  LEA.HI.SX32 R5, R4, R9, 0x1f ;  /* 0x0000000904057211 */ /* 0x000fc800078ffaff */
[----:B------:R-:W-:Y:S01]  /*0f10*/  LOP3.LUT R7, RZ, R5, RZ, 0x33, !PT ;  /* 0x00000005ff077212 */ /* 0x000fe200078e33ff */
[----:B------:R-:W-:-:S03]  /*0f20*/  IMAD.IADD R4, R10, 0x1, R5 ;  /* 0x000000010a047824 */ /* 0x000fc600078e0205 */
[----:B------:R-:W-:-:S03]  /*0f30*/  IADD3 R7, R12, R11, R7 ;  /* 0x0000000b0c077210 */ /* 0x000fc60007ffe007 */
[----:B------:R-:W-:Y:S04]  /*0f40*/  LDS R4, [R4.X16+0x10] ;  /* 0x0000100004047984 */ /* 0x000fe8000000c800 */
[----:B------:R-:W0:Y:S02]  /*0f50*/  LDS R7, [R7.X16+0x10] ;  /* 0x0000100007077984 */ /* 0x000e24000000c800 */
[----:B0-----:R-:W-:-:S04]  /*0f60*/  ISETP.GT.AND P0, PT, R7, R4, PT ;  /* 0x000000040700720c */ /* 0x001fc80003f04270 */
[----:B------:R-:W-:-:S09]  /*0f70*/  SEL R8, R5, R8, P0 ;  /* 0x0000000805087207 */ /* 0x000fd20000000000 */
[----:B------:R-:W-:-:S04]  /*0f80*/  @!P0 IADD3 R9, R5, 0x1, RZ ;  /* 0x0000000105098810 */ /* 0x000fc80007ffe0ff */
[----:B------:R-:W-:-:S13]  /*0f90*/  ISETP.GT.AND P0, PT, R8, R9, PT ;  /* 0x000000090800720c */ /* 0x000fda0003f04270 */
[----:B------:R-:W-:Y:S05]  /*0fa0*/  @P0 BRA `(.L_x_180) ;  /* 0xffffff3000000947 */ /* 0x000fea000383ffff */
.L_x_179:
[----:B------:R-:W-:Y:S05]  /*0fb0*/  BSYNC B0 ;  /* 0x0000000000007941 */ /* 0x000fea0003800000 */
.L_x_178:
[----:B------:R-:W-:Y:S01]  /*0fc0*/  IMAD.IADD R15, R10, 0x1, R9 ;  /* 0x000000010a0f7824 */ /* 0x000fe200078e0209 */
[----:B------:R-:W-:Y:S01]  /*0fd0*/  IADD3 R14, -R9, R12, R11 ;  /* 0x0000000c090e7210 */ /* 0x000fe20007ffe10b */
[----:B------:R-:W-:-:S03]  /*0fe0*/  IMAD.SHL.U32 R2, R2, 0x2, RZ ;  /* 0x0000000202027824 */ /* 0x000fc600078e00ff */
[----:B------:R-:W-:Y:S01]  /*0ff0*/  LDS.128 R4, [R15.X16+0x10] ;  /* 0x000010000f047984 */ /* 0x000fe2000000cc00 */
[----:B------:R-:W-:Y:S02]  /*1000*/  ISETP.GE.AND P0, PT, R15, R12, PT ;  /* 0x0000000c0f00720c */ /* 0x000fe40003f06270 */
[----:B------:R-:W-:Y:S01]  /*1010*/  ISETP.GE.U32.AND P2, PT, R2, 0x401, PT ;  /* 0x000004010200780c */ /* 0x000fe20003f46070 */
[----:B------:R-:W0:Y:S02]  /*1020*/  LDS.128 R8, [R14.X16+0x10] ;  /* 0x000010000e087984 */ /* 0x000e24000000cc00 */
[----:B0-----:R-:W-:-:S04]  /*1030*/  ISETP.GT.OR P0, PT, R8, R4, P0 ;  /* 0x000000040800720c */ /* 0x001fc80000704670 */
[----:B------:R-:W-:-:S04]  /*1040*/  ISETP.LT.AND P0, PT, R14, R13, P0 ;  /* 0x0000000d0e00720c */ /* 0x000fc80000701270 */
[----:B------:R-:W-:Y:S02]  /*1050*/  SEL R7, R11, R7, P0 ;  /* 0x000000070b077207 */ /* 0x000fe40000000000 */
[----:B------:R-:W-:Y:S02]  /*1060*/  SEL R6, R10, R6, P0 ;  /* 0x000000060a067207 */ /* 0x000fe40000000000 */
[----:B------:R-:W-:Y:S02]  /*1070*/  SEL R5, R9, R5, P0 ;  /* 0x0000000509057207 */ /* 0x000fe40000000000 */
[----:B------:R-:W-:Y:S01]  /*1080*/  SEL R4, R8, R4, P0 ;  /* 0x0000000408047207 */ /* 0x000fe20000000000 */
[----:B------:R-:W-:Y:S05]  /*1090*/  @!P2 BRA `(.L_x_181) ;  /* 0xfffffcf00000a947 */ /* 0x000fea000383ffff */
[----:B------:R-:W-:-:S05]  /*10a0*/  IMAD.IADD R10, R3, 0x1, R0 ;  /* 0x00000001030a7824 */ /* 0x000fca00078e0200 */
[----:B------:R-:W-:-:S04]  /*10b0*/  ISETP.GE.AND P0, PT, R10, c[0x0][0x1a0], PT ;  /* 0x000068000a007a0c */ /* 0x000fc80003f06270 */
[----:B------:R-:W-:Y:S01]  /*10c0*/  ISETP.GT.U32.OR P0, PT, R0, 0x3df, P0 ;  /* 0x000003df0000780c */ /* 0x000fe20000704470 */
[----:B------:R-:W-:-:S12]  /*10d0*/  @!P1 BRA `(.L_x_182) ;  /* 0x0000005000009947 */ /* 0x000fd80003800000 */
[----:B------:R-:W-:Y:S02]  /*10e0*/  IMAD.MOV.U32 R0, RZ, RZ, 0x1 ;  /* 0x00000001ff007424 */ /* 0x000fe400078e00ff */
[----:B------:R-:W-:-:S03]  /*10f0*/  IMAD R4, R5, c[0x0][0x1b4], R4 ;  /* 0x00006d0005047a24 */ /* 0x000fc600078e0204 */
[----:B------:R-:W-:-:S13]  /*1100*/  ISETP.NE.AND P1, PT, R0, c[0x0][0x1c0], PT ;  /* 0x0000700000007a0c */ /* 0x000fda0003f25270 */
[----:B------:R-:W-:-:S05]  /*1110*/  @P1 IMAD.HI.U32 R0, R4, c[0x0][0x1c4], RZ ;  /* 0x0000710004001a27 */ /* 0x000fca00078e00ff */
[----:B------:R-:W-:Y:S02]  /*1120*/  @P1 SHF.R.U32.HI R4, RZ, c[0x0][0x1c8], R0 ;  /* 0x00007200ff041a19 */ /* 0x000fe40000011600 */
.L_x_182:
[----:B------:R-:W-:Y:S05]  /*1130*/  @P0 EXIT ;  /* 0x000000000000094d */ /* 0x000fea0003800000 */
[----:B------:R-:W-:-:S04]  /*1140*/  ISETP.NE.U32.AND P0, PT, RZ, c[0x0][0x1f0], PT ;  /* 0x00007c00ff007a0c */ /* 0x000fc80003f05070 */
[----:B------:R-:W-:-:S13]  /*1150*/  ISETP.NE.AND.EX P0, PT, RZ, c[0x0][0x1f4], PT, P0 ;  /* 0x00007d00ff007a0c */ /* 0x000fda0003f05300 */
[----:B------:R-:W-:Y:S05]  /*1160*/  @!P0 BRA `(.L_x_183) ;  /* 0x000001c000008947 */ /* 0x000fea0003800000 */
[----:B------:R-:W-:Y:S01]  /*1170*/  IMNMX R4, R4, 0x1, !PT ;  /* 0x0000000104047817 */ /* 0x000fe20007800200 */
[----:B------:R-:W-:Y:S04]  /*1180*/  BSSY B0, `(.L_x_184) ;  /* 0x0000010000007945 */ /* 0x000fe80003800000 */
[----:B------:R-:W-:-:S05]  /*1190*/  IMAD.SHL.U32 R0, R4, 0x10, RZ ;  /* 0x0000001004007824 */ /* 0x000fca00078e00ff */
[----:B------:R-:W-:Y:S01]  /*11a0*/  ISETP.GT.AND P0, PT, R0, c[0x0][0x1fc], PT ;  /* 0x00007f0000007a0c */ /* 0x000fe20003f04270 */
[----:B------:R-:W-:-:S12]  /*11b0*/  IMAD.MOV.U32 R0, RZ, RZ, 0x10 ;  /* 0x00000010ff007424 */ /* 0x000fd800078e00ff */
[----:B------:R-:W-:Y:S05]  /*11c0*/  @!P0 BRA `(.L_x_185) ;  /* 0x000000b000008947 */ /* 0x000fea0003800000 */
[----:B------:R-:W-:-:S05]  /*11d0*/  IMAD.SHL.U32 R0, R4, 0x8, RZ ;  /* 0x0000000804007824 */ /* 0x000fca00078e00ff */
[----:B------:R-:W-:Y:S01]  /*11e0*/  ISETP.GT.AND P0, PT, R0, c[0x0][0x1fc], PT ;  /* 0x00007f0000007a0c */ /* 0x000fe20003f04270 */
[----:B------:R-:W-:-:S12]  /*11f0*/  IMAD.MOV.U32 R0, RZ, RZ, 0x8 ;  /* 0x00000008ff007424 */ /* 0x000fd800078e00ff */
[----:B------:R-:W-:Y:S05]  /*1200*/  @!P0 BRA `(.L_x_185) ;  /* 0x0000007000008947 */ /* 0x000fea0003800000 */
[----:B------:R-:W-:-:S05]  /*1210*/  IMAD.SHL.U32 R0, R4, 0x4, RZ ;  /* 0x0000000404007824 */ /* 0x000fca00078e00ff */
[----:B------:R-:W-:-:S13]  /*1220*/  ISETP.GT.AND P1, PT, R0, c[0x0][0x1fc], PT ;  /* 0x00007f0000007a0c */ /* 0x000fda0003f24270 */
[----:B------:R-:W-:Y:S02]  /*1230*/  @P1 IMAD.SHL.U32 R0, R4, 0x2, RZ ;  /* 0x0000000204001824 */ /* 0x000fe400078e00ff */
[----:B------:R-:W-:-:S03]  /*1240*/  @P1 IMAD.MOV.U32 R2, RZ, RZ, 0x1 ;  /* 0x00000001ff021424 */ /* 0x000fc600078e00ff */
[----:B------:R-:W-:Y:S01]  /*1250*/  @P1 ISETP.GT.AND P0, PT, R0, c[0x0][0x1fc], PT ;  /* 0x00007f0000001a0c */ /* 0x000fe20003f04270 */
[----:B------:R-:W-:-:S03]  /*1260*/  IMAD.MOV.U32 R0, RZ, RZ, 0x4 ;  /* 0x00000004ff007424 */ /* 0x000fc600078e00ff */
[----:B------:R-:W-:-:S04]  /*1270*/  @P1 SEL R0, R2, 0x2, P0 ;  /* 0x0000000202001807 */ /* 0x000fc80000000000 */
.L_x_185:
[----:B------:R-:W-:Y:S05]  /*1280*/  BSYNC B0 ;  /* 0x0000000000007941 */ /* 0x000fea0003800000 */
.L_x_184:
[----:B------:R-:W-:Y:S01]  /*1290*/  ULDC.S8 UR4, c[0x0][0x1fa] ;  /* 0x00007e8000047ab9 */ /* 0x000fe20000000200 */
[----:B------:R-:W-:Y:S01]  /*12a0*/  IMAD.MOV.U32 R3, RZ, RZ, 0x4 ;  /* 0x00000004ff037424 */ /* 0x000fe200078e00ff */
[----:B------:R-:W-:Y:S02]  /*12b0*/  UISETP.NE.AND UP0, UPT, UR4, URZ, UPT ;  /* 0x0000003f0400728c */ /* 0x000fe4000bf05270 */
[----:B------:R-:W-:Y:S01]  /*12c0*/  UMOV UR5, 0x1 ;  /* 0x0000000100057882 */ /* 0x000fe20000000000 */
[----:B------:R-:W-:Y:S01]  /*12d0*/  IMAD.WIDE R2, R10, R3, c[0x0][0x1f0] ;  /* 0x00007c000a027625 */ /* 0x000fe200078e0203 */
[----:B------:R-:W-:Y:S02]  /*12e0*/  ULDC UR4, c[0x0][0x1a8] ;  /* 0x00006a0000047ab9 */ /* 0x000fe40000000800 */
[----:B------:R-:W-:-:S06]  /*12f0*/  USEL UR4, UR5, UR4, UP0 ;  /* 0x0000000405047287 */ /* 0x000fcc0008000000 */
[----:B------:R-:W-:-:S05]  /*1300*/  IMAD R0, R0, UR4, RZ ;  /* 0x0000000400007c24 */ /* 0x000fca000f8e02ff */
[----:B------:R-:W-:-:S05]  /*1310*/  IMNMX R9, R0, c[0x0][0x1a4], PT ;  /* 0x0000690000097a17 */ /* 0x000fca0003800200 */
[----:B------:R0:W-:Y:S02]  /*1320*/  STG.E [R2.64], R9 ;  /* 0x0000000902007986 */ /* 0x0001e4000c101906 */
.L_x_183:
[----:B------:R-:W-:-:S04]  /*1330*/  IMAD.MOV.U32 R11, RZ, RZ, 0x4 ;  /* 0x00000004ff0b7424 */ /* 0x000fc800078e00ff */
[----:B0-----:R-:W-:-:S04]  /*1340*/  IMAD.WIDE R2, R10, R11, c[0x0][0x1d8] ;  /* 0x000076000a027625 */ /* 0x001fc800078e020b */
[CC--:B------:R-:W-:Y:S01]  /*1350*/  IMAD.WIDE R8, R10.reuse, R11.reuse, c[0x0][0x1e0] ;  /* 0x000078000a087625 */ /* 0x0c0fe200078e020b */
[----:B------:R-:W-:Y:S03]  /*1360*/  STG.E [R2.64], R5 ;  /* 0x0000000502007986 */ /* 0x000fe6000c101906 */
[----:B------:R-:W-:Y:S01]  /*1370*/  IMAD.WIDE R10, R10, R11, c[0x0][0x1e8] ;  /* 0x00007a000a0a7625 */ /* 0x000fe200078e020b */
[----:B------:R-:W-:Y:S04]  /*1380*/  STG.E [R8.64], R6 ;  /* 0x0000000608007986 */ /* 0x000fe8000c101906 */
[----:B------:R-:W-:Y:S01]  /*1390*/  STG.E [R10.64], R7 ;  /* 0x000000070a007986 */ /* 0x000fe2000c101906 */
[----:B------:R-:W-:Y:S05]  /*13a0*/  EXIT ;  /* 0x000000000000794d */ /* 0x000fea0003800000 */
.L_x_186:
        /* <DEDUP_REMOVED lines=13> */
.L_x_360:


//--------------------- .text._ZN5flash32prepare_varlen_num_blocks_kernelILi16ELb1EEEviiiPKiS2_S2_S2_S2_S2_iiiiiN7cutlass10FastDivmodES4_PiS5_S5_S5_S5_bbbi --------------------------
	.section	.text._ZN5flash32prepare_varlen_num_blocks_kernelILi16ELb1EEEviiiPKiS2_S2_S2_S2_S2_iiiiiN7cutlass10FastDivmodES4_PiS5_S5_S5_S5_bbbi,"ax",@progbits
	.sectioninfo	@"SHI_REGISTERS=18"
	.align	128
        .global         _ZN5flash32prepare_varlen_num_blocks_kernelILi16ELb1EEEviiiPKiS2_S2_S2_S2_S2_iiiiiN7cutlass10FastDivmodES4_PiS5_S5_S5_S5_bbbi
        .type           _ZN5flash32prepare_varlen_num_blocks_kernelILi16ELb1EEEviiiPKiS2_S2_S2_S2_S2_iiiiiN7cutlass10FastDivmodES4_PiS5_S5_S5_S5_bbbi,@function
        .size           _ZN5flash32prepare_varlen_num_blocks_kernelILi16ELb1EEEviiiPKiS2_S2_S2_S2_S2_iiiiiN7cutlass10FastDivmodES4_PiS5_S5_S5_S5_bbbi,(.L_x_361 - _ZN5flash32prepare_varlen_num_blocks_kernelILi16ELb1EEEviiiPKiS2_S2_S2_S2_S2_iiiiiN7cutlass10FastDivmodES4_PiS5_S5_S5_S5_bbbi)
        .other          _ZN5flash32prepare_varlen_num_blocks_kernelILi16ELb1EEEviiiPKiS2_S2_S2_S2_S2_iiiiiN7cutlass10FastDivmodES4_PiS5_S5_S5_S5_bbbi,@"STO_CUDA_ENTRY STV_DEFAULT"
_ZN5flash32prepare_varlen_num_blocks_kernelILi16ELb1EEEviiiPKiS2_S2_S2_S2_S2_iiiiiN7cutlass10FastDivmodES4_PiS5_S5_S5_S5_bbbi:
.text._ZN5flash32prepare_varlen_num_blocks_kernelILi16ELb1EEEviiiPKiS2_S2_S2_S2_S2_iiiiiN7cutlass10FastDivmodES4_PiS5_S5_S5_S5_bbbi:
        /* <DEDUP_REMOVED lines=32> */
.L_x_188:
        /* <DEDUP_REMOVED lines=10> */
.L_x_191:
[----:B------:R-:W-:Y:S05]  /*02a0*/  BSYNC B1 ;  /* 0x0000000000017941 */ /* 0x000fea0003800000 */
.L_x_190:
[----:B-----5:R-:W1:Y:S02]  /*02b0*/  SHFL.DOWN PT, R9, R4, 0x1, 0x1f ;  /* 0x08201f0004097f89 */ /* 0x020e6400000e0000 */
[----:B-1----:R-:W-:Y:S02]  /*02c0*/  IMAD.IADD R9, R9, 0x1, -R4 ;  /* 0x0000000109097824 */ /* 0x002fe400078e0a04 */
.L_x_189:
[----:B------:R-:W-:Y:S05]  /*02d0*/  BSYNC B0 ;  /* 0x0000000000007941 */ /* 0x000fea0003800000 */
.L_x_187:
        /* <DEDUP_REMOVED lines=19> */
.L_x_193:
[----:B------:R-:W-:Y:S05]  /*0410*/  BSYNC B0 ;  /* 0x0000000000007941 */ /* 0x000fea0003800000 */
.L_x_192:
[----:B------:R-:W-:Y:S01]  /*0420*/  BSSY B0, `(.L_x_194) ;  /* 0x0000006000007945 */ /* 0x000fe20003800000 */
[----:B------:R-:W-:Y:S05]  /*0430*/  @P0 BRA `(.L_x_195) ;  /* 0x0000004000000947 */ /* 0x000fea0003800000 */
[----:B------:R-:W-:-:S04]  /*0440*/  IMAD.MOV.U32 R10, RZ, RZ, 0x4 ;  /* 0x00000004ff0a7424 */ /* 0x000fc800078e00ff */
[----:B------:R-:W-:-:S06]  /*0450*/  IMAD.WIDE R10, R7, R10, c[0x0][0x198] ;  /* 0x00006600070a7625 */ /* 0x000fcc00078e020a */
[----:B------:R-:W2:Y:S02]  /*0460*/  LDG.E R10, [R10.64] ;  /* 0x000000060a0a7981 */ /* 0x000ea4000c1e1900 */
[----:B--2---:R-:W-:Y:S02]  /*0470*/  IMAD.MOV R13, RZ, RZ, -R10 ;  /* 0x000000ffff0d7224 */ /* 0x004fe400078e0a0a */
.L_x_195:
[----:B------:R-:W-:Y:S05]  /*0480*/  BSYNC B0 ;  /* 0x0000000000007941 */ /* 0x000fea0003800000 */
.L_x_194:
        /* <DEDUP_REMOVED lines=8> */
.L_x_197:
        /* <DEDUP_REMOVED lines=10> */
.L_x_200:
[----:B------:R-:W-:Y:S05]  /*05b0*/  BSYNC B1 ;  /* 0x0000000000017941 */ /* 0x000fea0003800000 */
.L_x_199:
[----:B0----5:R-:W0:Y:S02]  /*05c0*/  SHFL.DOWN PT, R8, R9, 0x1, 0x1f ;  /* 0x08201f0009087f89 */ /* 0x021e2400000e0000 */
[----:B0-----:R-:W-:Y:S02]  /*05d0*/  IMAD.IADD R8, R8, 0x1, -R9 ;  /* 0x0000000108087824 */ /* 0x001fe400078e0a09 */
.L_x_198:
[----:B------:R-:W-:Y:S05]  /*05e0*/  BSYNC B0 ;  /* 0x0000000000007941 */ /* 0x000fea0003800000 */
.L_x_196:
        /* <DEDUP_REMOVED lines=10> */
.L_x_203:
[----:B------:R-:W-:Y:S05]  /*0690*/  BSYNC B0 ;  /* 0x0000000000007941 */ /* 0x000fea0003800000 */
.L_x_202:
[----:B0----5:R-:W0:Y:S02]  /*06a0*/  SHFL.DOWN PT, R9, R10, 0x1, 0x1f ;  /* 0x08201f000a097f89 */ /* 0x021e2400000e0000 */
[----:B0-----:R-:W-:Y:S02]  /*06b0*/  IMAD.IADD R6, R9, 0x1, -R10 ;  /* 0x0000000109067824 */ /* 0x001fe400078e0a0a */
.L_x_201:
        /* <DEDUP_REMOVED lines=12> */
.L_x_205:
[----:B------:R-:W-:Y:S05]  /*0780*/  BSYNC B0 ;  /* 0x0000000000007941 */ /* 0x000fea0003800000 */
.L_x_204:
        /* <DEDUP_REMOVED lines=23> */
.L_x_208:
[----:B------:R-:W-:Y:S05]  /*0900*/  BSYNC B0 ;  /* 0x0000000000007941 */ /* 0x000fea0003800000 */
.L_x_207:
        /* <DEDUP_REMOVED lines=66> */
.L_x_206:
[----:B------:R-:W-:Y:S01]  /*0d30*/  ULDC.S8 UR4, c[0x0][0x1f9] ;  /* 0x00007e4000047ab9 */ /* 0x000fe20000000200 */
[----:B------:R-:W-:Y:S01]  /*0d40*/  IMAD R2, R5, c[0x0][0x1b4], RZ ;  /* 0x00006d0005027a24 */ /* 0x000fe200078e02ff */
[----:B------:R-:W-:-:S13]  /*0d50*/  ISETP.NE.AND P1, PT, RZ, UR4, PT ;  /* 0x00000004ff007c0c */ /* 0x000fda000bf25270 */
[----:B------:R-:W-:Y:S02]  /*0d60*/  @P1 IMAD R4, R4, c[0x0][0x1c0], -R2 ;  /* 0x0000700004041a24 */ /* 0x000fe400078e0a02 */
[----:B------:R-:W-:-:S03]  /*0d70*/  IMAD.MOV.U32 R2, RZ, RZ, 0x2 ;  /* 0x00000002ff027424 */ /* 0x000fc600078e00ff */
[----:B------:R-:W-:Y:S02]  /*0d80*/  SEL R4, R4, 0x80000000, !P2 ;  /* 0x8000000004047807 */ /* 0x000fe40005000000 */
.L_x_212:
        /* <DEDUP_REMOVED lines=21> */
.L_x_211:
        /* <DEDUP_REMOVED lines=13> */
.L_x_210:
[----:B------:R-:W-:Y:S05]  /*0fb0*/  BSYNC B0 ;  /* 0x0000000000007941 */ /* 0x000fea0003800000 */
.L_x_209:
        /* <DEDUP_REMOVED lines=23> */
.L_x_213:
        /* <DEDUP_REMOVED lines=21> */
.L_x_216:
[----:B------:R-:W-:Y:S05]  /*1280*/  BSYNC B0 ;  /* 0x0000000000007941 */ /* 0x000fea0003800000 */
.L_x_215:
        /* <DEDUP_REMOVED lines=10> */
.L_x_214:
        /* <DEDUP_REMOVED lines=8> */
.L_x_217:
        /* <DEDUP_REMOVED lines=13> */
.L_x_361:


//--------------------- .text._ZN5flash32prepare_varlen_num_blocks_kernelILi8ELb1EEEviiiPKiS2_S2_S2_S2_S2_iiiiiN7cutlass10FastDivmodES4_PiS5_S5_S5_S5_bbbi --------------------------
	.section	.text._ZN5flash32prepare_varlen_num_blocks_kernelILi8ELb1EEEviiiPKiS2_S2_S2_S2_S2_iiiiiN7cutlass10FastDivmodES4_PiS5_S5_S5_S5_bbbi,"ax",@progbits
	.sectioninfo	@"SHI_REGISTERS=18"
	.align	128
        .global         _ZN5flash32prepare_varlen_num_blocks_kernelILi8ELb1EEEviiiPKiS2_S2_S2_S2_S2_iiiiiN7cutlass10FastDivmodES4_PiS5_S5_S5_S5_bbbi
        .type           _ZN5flash32prepare_varlen_num_blocks_kernelILi8ELb1EEEviiiPKiS2_S2_S2_S2_S2_iiiiiN7cutlass10FastDivmodES4_PiS5_S5_S5_S5_bbbi,@function
        .size           _ZN5flash32prepare_varlen_num_blocks_kernelILi8ELb1EEEviiiPKiS2_S2_S2_S2_S2_iiiiiN7cutlass10FastDivmodES4_PiS5_S5_S5_S5_bbbi,(.L_x_362 - _ZN5flash32prepare_varlen_num_blocks_kernelILi8ELb1EEEviiiPKiS2_S2_S2_S2_S2_iiiiiN7cutlass10FastDivmodES4_PiS5_S5_S5_S5_bbbi)
        .other          _ZN5flash32prepare_varlen_num_blocks_kernelILi8ELb1EEEviiiPKiS2_S2_S2_S2_S2_iiiiiN7cutlass10FastDivmodES4_PiS5_S5_S5_S5_bbbi,@"STO_CUDA_ENTRY STV_DEFAULT"
_ZN5flash32prepare_varlen_num_blocks_kernelILi8ELb1EEEviiiPKiS2_S2_S2_S2_S2_iiiiiN7cutlass10FastDivmodES4_PiS5_S5_S5_S5_bbbi:
.text._ZN5flash32prepare_varlen_num_blocks_kernelILi8ELb1EEEviiiPKiS2_S2_S2_S2_S2_iiiiiN7cutlass10FastDivmodES4_PiS5_S5_S5_S5_bbbi:
        /* <DEDUP_REMOVED lines=32> */
.L_x_219:
        /* <DEDUP_REMOVED lines=10> */
.L_x_222:
[----:B------:R-:W-:Y:S05]  /*02a0*/  BSYNC B1 ;  /* 0x0000000000017941 */ /* 0x000fea0003800000 */
.L_x_221:
[----:B-----5:R-:W1:Y:S02]  /*02b0*/  SHFL.DOWN PT, R9, R4, 0x1, 0x1f ;  /* 0x08201f0004097f89 */ /* 0x020e6400000e0000 */
[----:B-1----:R-:W-:Y:S02]  /*02c0*/  IMAD.IADD R9, R9, 0x1, -R4 ;  /* 0x0000000109097824 */ /* 0x002fe400078e0a04 */
.L_x_220:
[----:B------:R-:W-:Y:S05]  /*02d0*/  BSYNC B0 ;  /* 0x0000000000007941 */ /* 0x000fea0003800000 */
.L_x_218:
        /* <DEDUP_REMOVED lines=19> */
.L_x_224:
[----:B------:R-:W-:Y:S05]  /*0410*/  BSYNC B0 ;  /* 0x0000000000007941 */ /* 0x000fea0003800000 */
.L_x_223:
[----:B------:R-:W-:Y:S01]  /*0420*/  BSSY B0, `(.L_x_225) ;  /* 0x0000006000007945 */ /* 0x000fe20003800000 */
[----:B------:R-:W-:Y:S05]  /*0430*/  @P0 BRA `(.L_x_226) ;  /* 0x0000004000000947 */ /* 0x000fea0003800000 */
[----:B------:R-:W-:-:S04]  /*0440*/  IMAD.MOV.U32 R10, RZ, RZ, 0x4 ;  /* 0x00000004ff0a7424 */ /* 0x000fc800078e00ff */
[----:B------:R-:W-:-:S06]  /*0450*/  IMAD.WIDE R10, R7, R10, c[0x0][0x198] ;  /* 0x00006600070a7625 */ /* 0x000fcc00078e020a */
[----:B------:R-:W2:Y:S02]  /*0460*/  LDG.E R10, [R10.64] ;  /* 0x000000060a0a7981 */ /* 0x000ea4000c1e1900 */
[----:B--2---:R-:W-:Y:S02]  /*0470*/  IMAD.MOV R13, RZ, RZ, -R10 ;  /* 0x000000ffff0d7224 */ /* 0x004fe400078e0a0a */
.L_x_226:
[----:B------:R-:W-:Y:S05]  /*0480*/  BSYNC B0 ;  /* 0x0000000000007941 */ /* 0x000fea0003800000 */
.L_x_225:
        /* <DEDUP_REMOVED lines=8> */
.L_x_228:
        /* <DEDUP_REMOVED lines=10> */
.L_x_231:
[----:B------:R-:W-:Y:S05]  /*05b0*/  BSYNC B1 ;  /* 0x0000000000017941 */ /* 0x000fea0003800000 */
.L_x_230:
[----:B0----5:R-:W0:Y:S02]  /*05c0*/  SHFL.DOWN PT, R8, R9, 0x1, 0x1f ;  /* 0x08201f0009087f89 */ /* 0x021e2400000e0000 */
[----:B0-----:R-:W-:Y:S02]  /*05d0*/  IMAD.IADD R8, R8, 0x1, -R9 ;  /* 0x0000000108087824 */ /* 0x001fe400078e0a09 */
.L_x_229:
[----:B------:R-:W-:Y:S05]  /*05e0*/  BSYNC B0 ;  /* 0x0000000000007941 */ /* 0x000fea0003800000 */
.L_x_227:
        /* <DEDUP_REMOVED lines=10> */
.L_x_234:
[----:B------:R-:W-:Y:S05]  /*0690*/  BSYNC B0 ;  /* 0x0000000000007941 */ /* 0x000fea0003800000 */
.L_x_233:
[----:B0----5:R-:W0:Y:S02]  /*06a0*/  SHFL.DOWN PT, R9, R10, 0x1, 0x1f ;  /* 0x08201f000a097f89 */ /* 0x021e2400000e0000 */
[----:B0-----:R-:W-:Y:S02]  /*06b0*/  IMAD.IADD R6, R9, 0x1, -R10 ;  /* 0x0000000109067824 */ /* 0x001fe400078e0a0a */
.L_x_232:
        /* <DEDUP_REMOVED lines=12> */
.L_x_236:
[----:B------:R-:W-:Y:S05]  /*0780*/  BSYNC B0 ;  /* 0x0000000000007941 */ /* 0x000fea0003800000 */
.L_x_235:
        /* <DEDUP_REMOVED lines=23> */
.L_x_239:
[----:B------:R-:W-:Y:S05]  /*0900*/  BSYNC B0 ;  /* 0x0000000000007941 */ /* 0x000fea0003800000 */
.L_x_238:
        /* <DEDUP_REMOVED lines=66> */
.L_x_237:
[----:B------:R-:W-:Y:S01]  /*0d30*/  ULDC.S8 UR4, c[0x0][0x1f9] ;  /* 0x00007e4000047ab9 */ /* 0x000fe20000000200 */
[----:B------:R-:W-:Y:S01]  /*0d40*/  IMAD R2, R5, c[0x0][0x1b4], RZ ;  /* 0x00006d0005027a24 */ /* 0x000fe200078e02ff */
[----:B------:R-:W-:-:S13]  /*0d50*/  ISETP.NE.AND P1, PT, RZ, UR4, PT ;  /* 0x00000004ff007c0c */ /* 0x000fda000bf25270 */
[----:B------:R-:W-:Y:S02]  /*0d60*/  @P1 IMAD R4, R4, c[0x0][0x1c0], -R2 ;  /* 0x0000700004041a24 */ /* 0x000fe400078e0a02 */
[----:B------:R-:W-:-:S03]  /*0d70*/  IMAD.MOV.U32 R2, RZ, RZ, 0x2 ;  /* 0x00000002ff027424 */ /* 0x000fc600078e00ff */
[----:B------:R-:W-:Y:S02]  /*0d80*/  SEL R4, R4, 0x80000000, !P2 ;  /* 0x8000000004047807 */ /* 0x000fe40005000000 */
.L_x_243:
        /* <DEDUP_REMOVED lines=21> */
.L_x_242:
        /* <DEDUP_REMOVED lines=13> */
.L_x_241:
[----:B------:R-:W-:Y:S05]  /*0fb0*/  BSYNC B0 ;  /* 0x0000000000007941 */ /* 0x000fea0003800000 */
.L_x_240:
        /* <DEDUP_REMOVED lines=23> */
.L_x_244:
        /* <DEDUP_REMOVED lines=21> */
.L_x_247:
[----:B------:R-:W-:Y:S05]  /*1280*/  BSYNC B0 ;  /* 0x0000000000007941 */ /* 0x000fea0003800000 */
.L_x_246:
        /* <DEDUP_REMOVED lines=10> */
.L_x_245:
        /* <DEDUP_REMOVED lines=8> */
.L_x_248:
        /* <DEDUP_REMOVED lines=13> */
.L_x_362:


//--------------------- .text._ZN5flash32prepare_varlen_num_blocks_kernelILi4ELb1EEEviiiPKiS2_S2_S2_S2_S2_iiiiiN7cutlass10FastDivmodES4_PiS5_S5_S5_S5_bbbi --------------------------
	.section	.text._ZN5flash32prepare_varlen_num_blocks_kernelILi4ELb1EEEviiiPKiS2_S2_S2_S2_S2_iiiiiN7cutlass10FastDivmodES4_PiS5_S5_S5_S5_bbbi,"ax",@progbits
	.sectioninfo	@"SHI_REGISTERS=18"
	.align	128
        .global         _ZN5flash32prepare_varlen_num_blocks_kernelILi4ELb1EEEviiiPKiS2_S2_S2_S2_S2_iiiiiN7cutlass10FastDivmodES4_PiS5_S5_S5_S5_bbbi
        .type           _ZN5flash32prepare_varlen_num_blocks_kernelILi4ELb1EEEviiiPKiS2_S2_S2_S2_S2_iiiiiN7cutlass10FastDivmodES4_PiS5_S5_S5_S5_bbbi,@function
        .size           _ZN5flash32prepare_varlen_num_blocks_kernelILi4ELb1EEEviiiPKiS2_S2_S2_S2_S2_iiiiiN7cutlass10FastDivmodES4_PiS5_S5_S5_S5_bbbi,(.L_x_363 - _ZN5flash32prepare_varlen_num_blocks_kernelILi4ELb1EEEviiiPKiS2_S2_S2_S2_S2_iiiiiN7cutlass10FastDivmodES4_PiS5_S5_S5_S5_bbbi)
        .other          _ZN5flash32prepare_varlen_num_blocks_kernelILi4ELb1EEEviiiPKiS2_S2_S2_S2_S2_iiiiiN7cutlass10FastDivmodES4_PiS5_S5_S5_S5_bbbi,@"STO_CUDA_ENTRY STV_DEFAULT"
_ZN5flash32prepare_varlen_num_blocks_kernelILi4ELb1EEEviiiPKiS2_S2_S2_S2_S2_iiiiiN7cutlass10FastDivmodES4_PiS5_S5_S5_S5_bbbi:
.text._ZN5flash32prepare_varlen_num_blocks_kernelILi4ELb1EEEviiiPKiS2_S2_S2_S2_S2_iiiiiN7cutlass10FastDivmodES4_PiS5_S5_S5_S5_bbbi:
        /* <DEDUP_REMOVED lines=32> */
.L_x_250:
        /* <DEDUP_REMOVED lines=10> */
.L_x_253:
[----:B------:R-:W-:Y:S05]  /*02a0*/  BSYNC B1 ;  /* 0x0000000000017941 */ /* 0x000fea0003800000 */
.L_x_252:
[----:B-----5:R-:W1:Y:S02]  /*02b0*/  SHFL.DOWN PT, R9, R4, 0x1, 0x1f ;  /* 0x08201f0004097f89 */ /* 0x020e6400000e0000 */
[----:B-1----:R-:W-:Y:S02]  /*02c0*/  IMAD.IADD R9, R9, 0x1, -R4 ;  /* 0x0000000109097824 */ /* 0x002fe400078e0a04 */
.L_x_251:
[----:B------:R-:W-:Y:S05]  /*02d0*/  BSYNC B0 ;  /* 0x0000000000007941 */ /* 0x000fea0003800000 */
.L_x_249:
        /* <DEDUP_REMOVED lines=19> */
.L_x_255:
[----:B------:R-:W-:Y:S05]  /*0410*/  BSYNC B0 ;  /* 0x0000000000007941 */ /* 0x000fea0003800000 */
.L_x_254:
[----:B------:R-:W-:Y:S01]  /*0420*/  BSSY B0, `(.L_x_256) ;  /* 0x0000006000007945 */ /* 0x000fe20003800000 */
[----:B------:R-:W-:Y:S05]  /*0430*/  @P0 BRA `(.L_x_257) ;  /* 0x0000004000000947 */ /* 0x000fea0003800000 */
[----:B------:R-:W-:-:S04]  /*0440*/  IMAD.MOV.U32 R10, RZ, RZ, 0x4 ;  /* 0x00000004ff0a7424 */ /* 0x000fc800078e00ff */
[----:B------:R-:W-:-:S06]  /*0450*/  IMAD.WIDE R10, R7, R10, c[0x0][0x198] ;  /* 0x00006600070a7625 */ /* 0x000fcc00078e020a */
[----:B------:R-:W2:Y:S02]  /*0460*/  LDG.E R10, [R10.64] ;  /* 0x000000060a0a7981 */ /* 0x000ea4000c1e1900 */
[----:B--2---:R-:W-:Y:S02]  /*0470*/  IMAD.MOV R13, RZ, RZ, -R10 ;  /* 0x000000ffff0d7224 */ /* 0x004fe400078e0a0a */
.L_x_257:
[----:B------:R-:W-:Y:S05]  /*0480*/  BSYNC B0 ;  /* 0x0000000000007941 */ /* 0x000fea0003800000 */
.L_x_256:
        /* <DEDUP_REMOVED lines=8> */
.L_x_259:
        /* <DEDUP_REMOVED lines=10> */
.L_x_262:
[----:B------:R-:W-:Y:S05]  /*05b0*/  BSYNC B1 ;  /* 0x0000000000017941 */ /* 0x000fea0003800000 */
.L_x_261:
[----:B0----5:R-:W0:Y:S02]  /*05c0*/  SHFL.DOWN PT, R8, R9, 0x1, 0x1f ;  /* 0x08201f0009087f89 */ /* 0x021e2400000e0000 */
[----:B0-----:R-:W-:Y:S02]  /*05d0*/  IMAD.IADD R8, R8, 0x1, -R9 ;  /* 0x0000000108087824 */ /* 0x001fe400078e0a09 */
.L_x_260:
[----:B------:R-:W-:Y:S05]  /*05e0*/  BSYNC B0 ;  /* 0x0000000000007941 */ /* 0x000fea0003800000 */
.L_x_258:
        /* <DEDUP_REMOVED lines=10> */
.L_x_265:
[----:B------:R-:W-:Y:S05]  /*0690*/  BSYNC B0 ;  /* 0x0000000000007941 */ /* 0x000fea0003800000 */
.L_x_264:
[----:B0----5:R-:W0:Y:S02]  /*06a0*/  SHFL.DOWN PT, R9, R10, 0x1, 0x1f ;  /* 0x08201f000a097f89 */ /* 0x021e2400000e0000 */
[----:B0-----:R-:W-:Y:S02]  /*06b0*/  IMAD.IADD R6, R9, 0x1, -R10 ;  /* 0x0000000109067824 */ /* 0x001fe400078e0a0a */
.L_x_263:
        /* <DEDUP_REMOVED lines=12> */
.L_x_267:
[----:B------:R-:W-:Y:S05]  /*0780*/  BSYNC B0 ;  /* 0x0000000000007941 */ /* 0x000fea0003800000 */
.L_x_266:
        /* <DEDUP_REMOVED lines=23> */
.L_x_270:
[----:B------:R-:W-:Y:S05]  /*0900*/  BSYNC B0 ;  /* 0x0000000000007941 */ /* 0x000fea0003800000 */
.L_x_269:
        /* <DEDUP_REMOVED lines=66> */
.L_x_268:
[----:B------:R-:W-:Y:S01]  /*0d30*/  ULDC.S8 UR4, c[0x0][0x1f9] ;  /* 0x00007e4000047ab9 */ /* 0x000fe20000000200 */
[----:B------:R-:W-:Y:S01]  /*0d40*/  IMAD R2, R5, c[0x0][0x1b4], RZ ;  /* 0x00006d0005027a24 */ /* 0x000fe200078e02ff */
[----:B------:R-:W-:-:S13]  /*0d50*/  ISETP.NE.AND P1, PT, RZ, UR4, PT ;  /* 0x00000004ff007c0c */ /* 0x000fda000bf25270 */
[----:B------:R-:W-:Y:S02]  /*0d60*/  @P1 IMAD R4, R4, c[0x0][0x1c0], -R2 ;  /* 0x0000700004041a24 */ /* 0x000fe400078e0a02 */
[----:B------:R-:W-:-:S03]  /*0d70*/  IMAD.MOV.U32 R2, RZ, RZ, 0x2 ;  /* 0x00000002ff027424 */ /* 0x000fc600078e00ff */
[----:B------:R-:W-:Y:S02]  /*0d80*/  SEL R4, R4, 0x80000000, !P2 ;  /* 0x8000000004047807 */ /* 0x000fe40005000000 */
.L_x_274:
        /* <DEDUP_REMOVED lines=21> */
.L_x_273:
        /* <DEDUP_REMOVED lines=13> */
.L_x_272:
[----:B------:R-:W-:Y:S05]  /*0fb0*/  BSYNC B0 ;  /* 0x0000000000007941 */ /* 0x000fea0003800000 */
.L_x_271:
        /* <DEDUP_REMOVED lines=23> */
.L_x_275:
        /* <DEDUP_REMOVED lines=21> */
.L_x_278:
[----:B------:R-:W-:Y:S05]  /*1280*/  BSYNC B0 ;  /* 0x0000000000007941 */ /* 0x000fea0003800000 */
.L_x_277:
        /* <DEDUP_REMOVED lines=10> */
.L_x_276:
        /* <DEDUP_REMOVED lines=8> */
.L_x_279:
        /* <DEDUP_REMOVED lines=13> */
.L_x_363:


//--------------------- .text._ZN5flash32prepare_varlen_num_blocks_kernelILi2ELb1EEEviiiPKiS2_S2_S2_S2_S2_iiiiiN7cutlass10FastDivmodES4_PiS5_S5_S5_S5_bbbi --------------------------
	.section	.text._ZN5flash32prepare_varlen_num_blocks_kernelILi2ELb1EEEviiiPKiS2_S2_S2_S2_S2_iiiiiN7cutlass10FastDivmodES4_PiS5_S5_S5_S5_bbbi,"ax",@progbits
	.sectioninfo	@"SHI_REGISTERS=18"
	.align	128
        .global         _ZN5flash32prepare_varlen_num_blocks_kernelILi2ELb1EEEviiiPKiS2_S2_S2_S2_S2_iiiiiN7cutlass10FastDivmodES4_PiS5_S5_S5_S5_bbbi
        .type           _ZN5flash32prepare_varlen_num_blocks_kernelILi2ELb1EEEviiiPKiS2_S2_S2_S2_S2_iiiiiN7cutlass10FastDivmodES4_PiS5_S5_S5_S5_bbbi,@function
        .size           _ZN5flash32prepare_varlen_num_blocks_kernelILi2ELb1EEEviiiPKiS2_S2_S2_S2_S2_iiiiiN7cutlass10FastDivmodES4_PiS5_S5_S5_S5_bbbi,(.L_x_364 - _ZN5flash32prepare_varlen_num_blocks_kernelILi2ELb1EEEviiiPKiS2_S2_S2_S2_S2_iiiiiN7cutlass10FastDivmodES4_PiS5_S5_S5_S5_bbbi)
        .other          _ZN5flash32prepare_varlen_num_blocks_kernelILi2ELb1EEEviiiPKiS2_S2_S2_S2_S2_iiiiiN7cutlass10FastDivmodES4_PiS5_S5_S5_S5_bbbi,@"STO_CUDA_ENTRY STV_DEFAULT"
_ZN5flash32prepare_varlen_num_blocks_kernelILi2ELb1EEEviiiPKiS2_S2_S2_S2_S2_iiiiiN7cutlass10FastDivmodES4_PiS5_S5_S5_S5_bbbi:
.text._ZN5flash32prepare_varlen_num_blocks_kernelILi2ELb1EEEviiiPKiS2_S2_S2_S2_S2_iiiiiN7cutlass10FastDivmodES4_PiS5_S5_S5_S5_bbbi:
        /* <DEDUP_REMOVED lines=32> */
.L_x_281:
        /* <DEDUP_REMOVED lines=10> */
.L_x_284:
[----:B------:R-:W-:Y:S05]  /*02a0*/  BSYNC B1 ;  /* 0x0000000000017941 */ /* 0x000fea0003800000 */
.L_x_283:
[----:B-----5:R-:W1:Y:S02]  /*02b0*/  SHFL.DOWN PT, R9, R4, 0x1, 0x1f ;  /* 0x08201f0004097f89 */ /* 0x020e6400000e0000 */
[----:B-1----:R-:W-:Y:S02]  /*02c0*/  IMAD.IADD R9, R9, 0x1, -R4 ;  /* 0x0000000109097824 */ /* 0x002fe400078e0a04 */
.L_x_282:
[----:B------:R-:W-:Y:S05]  /*02d0*/  BSYNC B0 ;  /* 0x0000000000007941 */ /* 0x000fea0003800000 */
.L_x_280:
        /* <DEDUP_REMOVED lines=19> */
.L_x_286:
[----:B------:R-:W-:Y:S05]  /*0410*/  BSYNC B0 ;  /* 0x0000000000007941 */ /* 0x000fea0003800000 */
.L_x_285:
[----:B------:R-:W-:Y:S01]  /*0420*/  BSSY B0, `(.L_x_287) ;  /* 0x0000006000007945 */ /* 0x000fe20003800000 */
[----:B------:R-:W-:Y:S05]  /*0430*/  @P0 BRA `(.L_x_288) ;  /* 0x0000004000000947 */ /* 0x000fea0003800000 */
[----:B------:R-:W-:-:S04]  /*0440*/  IMAD.MOV.U32 R10, RZ, RZ, 0x4 ;  /* 0x00000004ff0a7424 */ /* 0x000fc800078e00ff */
[----:B------:R-:W-:-:S06]  /*0450*/  IMAD.WIDE R10, R7, R10, c[0x0][0x198] ;  /* 0x00006600070a7625 */ /* 0x000fcc00078e020a */
[----:B------:R-:W2:Y:S02]  /*0460*/  LDG.E R10, [R10.64] ;  /* 0x000000060a0a7981 */ /* 0x000ea4000c1e1900 */
[----:B--2---:R-:W-:Y:S02]  /*0470*/  IMAD.MOV R13, RZ, RZ, -R10 ;  /* 0x000000ffff0d7224 */ /* 0x004fe400078e0a0a */
.L_x_288:
[----:B------:R-:W-:Y:S05]  /*0480*/  BSYNC B0 ;  /* 0x0000000000007941 */ /* 0x000fea0003800000 */
.L_x_287:
        /* <DEDUP_REMOVED lines=8> */
.L_x_290:
        /* <DEDUP_REMOVED lines=10> */
.L_x_293:
[----:B------:R-:W-:Y:S05]  /*05b0*/  BSYNC B1 ;  /* 0x0000000000017941 */ /* 0x000fea0003800000 */
.L_x_292:
[----:B0----5:R-:W0:Y:S02]  /*05c0*/  SHFL.DOWN PT, R8, R9, 0x1, 0x1f ;  /* 0x08201f0009087f89 */ /* 0x021e2400000e0000 */
[----:B0-----:R-:W-:Y:S02]  /*05d0*/  IMAD.IADD R8, R8, 0x1, -R9 ;  /* 0x0000000108087824 */ /* 0x001fe400078e0a09 */
.L_x_291:
[----:B------:R-:W-:Y:S05]  /*05e0*/  BSYNC B0 ;  /* 0x0000000000007941 */ /* 0x000fea0003800000 */
.L_x_289:
        /* <DEDUP_REMOVED lines=10> */
.L_x_296:
[----:B------:R-:W-:Y:S05]  /*0690*/  BSYNC B0 ;  /* 0x0000000000007941 */ /* 0x000fea0003800000 */
.L_x_295:
[----:B0----5:R-:W0:Y:S02]  /*06a0*/  SHFL.DOWN PT, R9, R10, 0x1, 0x1f ;  /* 0x08201f000a097f89 */ /* 0x021e2400000e0000 */
[----:B0-----:R-:W-:Y:S02]  /*06b0*/  IMAD.IADD R6, R9, 0x1, -R10 ;  /* 0x0000000109067824 */ /* 0x001fe400078e0a0a */
.L_x_294:
        /* <DEDUP_REMOVED lines=12> */
.L_x_298:
[----:B------:R-:W-:Y:S05]  /*0780*/  BSYNC B0 ;  /* 0x0000000000007941 */ /* 0x000fea0003800000 */
.L_x_297:
        /* <DEDUP_REMOVED lines=23> */
.L_x_301:
[----:B------:R-:W-:Y:S05]  /*0900*/  BSYNC B0 ;  /* 0x0000000000007941 */ /* 0x000fea0003800000 */
.L_x_300:
        /* <DEDUP_REMOVED lines=66> */
.L_x_299:
[----:B------:R-:W-:Y:S01]  /*0d30*/  ULDC.S8 UR4, c[0x0][0x1f9] ;  /* 0x00007e4000047ab9 */ /* 0x000fe20000000200 */
[----:B------:R-:W-:Y:S01]  /*0d40*/  IMAD R2, R5, c[0x0][0x1b4], RZ ;  /* 0x00006d0005027a24 */ /* 0x000fe200078e02ff */
[----:B------:R-:W-:-:S13]  /*0d50*/  ISETP.NE.AND P1, PT, RZ, UR4, PT ;  /* 0x00000004ff007c0c */ /* 0x000fda000bf25270 */
[----:B------:R-:W-:Y:S02]  /*0d60*/  @P1 IMAD R4, R4, c[0x0][0x1c0], -R2 ;  /* 0x0000700004041a24 */ /* 0x000fe400078e0a02 */
[----:B------:R-:W-:-:S03]  /*0d70*/  IMAD.MOV.U32 R2, RZ, RZ, 0x2 ;  /* 0x00000002ff027424 */ /* 0x000fc600078e00ff */
[----:B------:R-:W-:Y:S02]  /*0d80*/  SEL R4, R4, 0x80000000, !P2 ;  /* 0x8000000004047807 */ /* 0x000fe40005000000 */
.L_x_305:
        /* <DEDUP_REMOVED lines=21> */
.L_x_304:
        /* <DEDUP_REMOVED lines=13> */
.L_x_303:
[----:B------:R-:W-:Y:S05]  /*0fb0*/  BSYNC B0 ;  /* 0x0000000000007941 */ /* 0x000fea0003800000 */
.L_x_302:
        /* <DEDUP_REMOVED lines=23> */
.L_x_306:
        /* <DEDUP_REMOVED lines=21> */
.L_x_309:
[----:B------:R-:W-:Y:S05]  /*1280*/  BSYNC B0 ;  /* 0x0000000000007941 */ /* 0x000fea0003800000 */
.L_x_308:
        /* <DEDUP_REMOVED lines=10> */
.L_x_307:
        /* <DEDUP_REMOVED lines=8> */
.L_x_310:
        /* <DEDUP_REMOVED lines=13> */
.L_x_364:


//--------------------- .text._ZN5flash32prepare_varlen_num_blocks_kernelILi1ELb1EEEviiiPKiS2_S2_S2_S2_S2_iiiiiN7cutlass10FastDivmodES4_PiS5_S5_S5_S5_bbbi --------------------------
	.section	.text._ZN5flash32prepare_varlen_num_blocks_kernelILi1ELb1EEEviiiPKiS2_S2_S2_S2_S2_iiiiiN7cutlass10FastDivmodES4_PiS5_S5_S5_S5_bbbi,"ax",@progbits
	.sectioninfo	@"SHI_REGISTERS=25"
	.align	128
        .global         _ZN5flash32prepare_varlen_num_blocks_kernelILi1ELb1EEEviiiPKiS2_S2_S2_S2_S2_iiiiiN7cutlass10FastDivmodES4_PiS5_S5_S5_S5_bbbi
        .type           _ZN5flash32prepare_varlen_num_blocks_kernelILi1ELb1EEEviiiPKiS2_S2_S2_S2_S2_iiiiiN7cutlass10FastDivmodES4_PiS5_S5_S5_S5_bbbi,@function
        .size           _ZN5flash32prepare_varlen_num_blocks_kernelILi1ELb1EEEviiiPKiS2_S2_S2_S2_S2_iiiiiN7cutlass10FastDivmodES4_PiS5_S5_S5_S5_bbbi,(.L_x_365 - _ZN5flash32prepare_varlen_num_blocks_kernelILi1ELb1EEEviiiPKiS2_S2_S2_S2_S2_iiiiiN7cutlass10FastDivmodES4_PiS5_S5_S5_S5_bbbi)
        .other          _ZN5flash32prepare_varlen_num_blocks_kernelILi1ELb1EEEviiiPKiS2_S2_S2_S2_S2_iiiiiN7cutlass10FastDivmodES4_PiS5_S5_S5_S5_bbbi,@"STO_CUDA_ENTRY STV_DEFAULT"
_ZN5flash32prepare_varlen_num_blocks_kernelILi1ELb1EEEviiiPKiS2_S2_S2_S2_S2_iiiiiN7cutlass10FastDivmodES4_PiS5_S5_S5_S5_bbbi:
.text._ZN5flash32prepare_varlen_num_blocks_kernelILi1ELb1EEEviiiPKiS2_S2_S2_S2_S2_iiiiiN7cutlass10FastDivmodES4_PiS5_S5_S5_S5_bbbi:
        /* <DEDUP_REMOVED lines=32> */
.L_x_312:
        /* <DEDUP_REMOVED lines=10> */
.L_x_315:
[----:B------:R-:W-:Y:S05]  /*02a0*/  BSYNC B1 ;  /* 0x0000000000017941 */ /* 0x000fea0003800000 */
.L_x_314:
[----:B-----5:R-:W1:Y:S02]  /*02b0*/  SHFL.DOWN PT, R9, R4, 0x1, 0x1f ;  /* 0x08201f0004097f89 */ /* 0x020e6400000e0000 */
[----:B-1----:R-:W-:Y:S02]  /*02c0*/  IMAD.IADD R9, R9, 0x1, -R4 ;  /* 0x0000000109097824 */ /* 0x002fe400078e0a04 */
.L_x_313:
[----:B------:R-:W-:Y:S05]  /*02d0*/  BSYNC B0 ;  /* 0x0000000000007941 */ /* 0x000fea0003800000 */
.L_x_311:
        /* <DEDUP_REMOVED lines=19> */
.L_x_317:
[----:B------:R-:W-:Y:S05]  /*0410*/  BSYNC B0 ;  /* 0x0000000000007941 */ /* 0x000fea0003800000 */
.L_x_316:
[----:B------:R-:W-:Y:S01]  /*0420*/  BSSY B0, `(.L_x_318) ;  /* 0x0000006000007945 */ /* 0x000fe20003800000 */
[----:B------:R-:W-:Y:S05]  /*0430*/  @P0 BRA `(.L_x_319) ;  /* 0x0000004000000947 */ /* 0x000fea0003800000 */
[----:B------:R-:W-:-:S04]  /*0440*/  IMAD.MOV.U32 R10, RZ, RZ, 0x4 ;  /* 0x00000004ff0a7424 */ /* 0x000fc800078e00ff */
[----:B------:R-:W-:-:S06]  /*0450*/  IMAD.WIDE R10, R7, R10, c[0x0][0x198] ;  /* 0x00006600070a7625 */ /* 0x000fcc00078e020a */
[----:B------:R-:W2:Y:S02]  /*0460*/  LDG.E R10, [R10.64] ;  /* 0x000000060a0a7981 */ /* 0x000ea4000c1e1900 */
[----:B--2---:R-:W-:Y:S02]  /*0470*/  IMAD.MOV R13, RZ, RZ, -R10 ;  /* 0x000000ffff0d7224 */ /* 0x004fe400078e0a0a */
.L_x_319:
[----:B------:R-:W-:Y:S05]  /*0480*/  BSYNC B0 ;  /* 0x0000000000007941 */ /* 0x000fea0003800000 */
.L_x_318:
        /* <DEDUP_REMOVED lines=8> */
.L_x_321:
        /* <DEDUP_REMOVED lines=10> */
.L_x_324:
[----:B------:R-:W-:Y:S05]  /*05b0*/  BSYNC B1 ;  /* 0x0000000000017941 */ /* 0x000fea0003800000 */
.L_x_323:
[----:B0----5:R-:W0:Y:S02]  /*05c0*/  SHFL.DOWN PT, R8, R9, 0x1, 0x1f ;  /* 0x08201f0009087f89 */ /* 0x021e2400000e0000 */
[----:B0-----:R-:W-:Y:S02]  /*05d0*/  IMAD.IADD R8, R8, 0x1, -R9 ;  /* 0x0000000108087824 */ /* 0x001fe400078e0a09 */
.L_x_322:
[----:B------:R-:W-:Y:S05]  /*05e0*/  BSYNC B0 ;  /* 0x0000000000007941 */ /* 0x000fea0003800000 */
.L_x_320:
        /* <DEDUP_REMOVED lines=10> */
.L_x_327:
[----:B------:R-:W-:Y:S05]  /*0690*/  BSYNC B0 ;  /* 0x0000000000007941 */ /* 0x000fea0003800000 */
.L_x_326:
[----:B0----5:R-:W0:Y:S02]  /*06a0*/  SHFL.DOWN PT, R9, R10, 0x1, 0x1f ;  /* 0x08201f000a097f89 */ /* 0x021e2400000e0000 */
[----:B0-----:R-:W-:Y:S02]  /*06b0*/  IMAD.IADD R6, R9, 0x1, -R10 ;  /* 0x0000000109067824 */ /* 0x001fe400078e0a0a */
.L_x_325:
[----:B------:R-:W-:Y:S01]  /*06c0*/  IMAD.MOV.U32 R12, RZ, RZ, 0x1 ;  /* 0x00000001ff0c7424 */ /* 0x000fe200078e00ff */
[----:B------:R-:W-:Y:S01]  /*06d0*/  BSSY B0, `(.L_x_328) ;  /* 0x000000b000007945 */ /* 0x000fe20003800000 */
[----:B------:R-:W-:-:S03]  /*06e0*/  IMAD.MOV.U32 R4, RZ, RZ, RZ ;  /* 0x000000ffff047224 */ /* 0x000fc600078e00ff */
[----:B------:R-:W-:-:S04]  /*06f0*/  ISETP.NE.AND P0, PT, R12, c[0x0][0x1b0], PT ;  /* 0x00006c000c007a0c */ /* 0x000fc80003f05270 */
[----:B------:R-:W-:Y:S01]  /*0700*/  ISETP.LT.OR P0, PT, R12, c[0x0][0xc], !P0 ;  /* 0x000003000c007a0c */ /* 0x000fe20004701670 */
[----:B------:R-:W-:Y:S07]  /*0710*/  @P2 BRA `(.L_x_329) ;  /* 0x0000006000002947 */ /* 0x000fee0003800000 */
[----:B------:R-:W-:Y:S01]  /*0720*/  IMAD.MOV.U32 R4, RZ, RZ, 0x1 ;  /* 0x00000001ff047424 */ /* 0x000fe200078e00ff */
[----:B-----5:R-:W-:-:S04]  /*0730*/  IADD3 R13, R8, c[0x0][0x1c0], R13 ;  /* 0x00007000080d7a10 */ /* 0x020fc80007ffe00d */
[----:B------:R-:W-:Y:S02]  /*0740*/  ISETP.NE.AND P1, PT, R4, c[0x0][0x1c0], PT ;  /* 0x0000700004007a0c */ /* 0x000fe40003f25270 */
[----:B------:R-:W-:-:S11]  /*0750*/  IADD3 R4, R13, -0x1, R6 ;  /* 0xffffffff0d047810 */ /* 0x000fd60007ffe006 */
[----:B------:R-:W-:-:S05]  /*0760*/  @P1 IMAD.HI.U32 R6, R4, c[0x0][0x1c4], RZ ;  /* 0x0000710004061a27 */ /* 0x000fca00078e00ff */
[----:B------:R-:W-:Y:S02]  /*0770*/  @P1 SHF.R.U32.HI R4, RZ, c[0x0][0x1c8], R6 ;  /* 0x00007200ff041a19 */ /* 0x000fe40000011606 */
.L_x_329:
[----:B------:R-:W-:Y:S05]  /*0780*/  BSYNC B0 ;  /* 0x0000000000007941 */ /* 0x000fea0003800000 */
.L_x_328:
        /* <DEDUP_REMOVED lines=23> */
.L_x_332:
[----:B------:R-:W-:Y:S05]  /*0900*/  BSYNC B0 ;  /* 0x0000000000007941 */ /* 0x000fea0003800000 */
.L_x_331:
        /* <DEDUP_REMOVED lines=26> */
[----:B------:R-:W-:Y:S02]  /*0ab0*/  IMAD.MOV.U32 R8, RZ, RZ, R10 ;  /* 0x000000ffff087224 */ /* 0x000fe400078e000a */
        /* <DEDUP_REMOVED lines=16> */
[----:B------:R-:W0:Y:S03]  /*0bc0*/  I2F.RP R6, R11 ;  /* 0x0000000b00067306 */ /* 0x000e260000209400 */
[----:B------:R-:W-:-:S05]  /*0bd0*/  IMAD.MOV R14, RZ, RZ, -R14 ;  /* 0x000000ffff0e7224 */ /* 0x000fca00078e0a0e */
[----:B0-----:R-:W0:Y:S02]  /*0be0*/  MUFU.RCP R6, R6 ;  /* 0x0000000600067308 */ /* 0x001e240000001000 */
[----:B0-----:R-:W-:Y:S02]  /*0bf0*/  IADD3 R8, R6, 0xffffffe, RZ ;  /* 0x0ffffffe06087810 */ /* 0x001fe40007ffe0ff */
[----:B------:R-:W-:-:S04]  /*0c00*/  IABS R6, R4 ;  /* 0x0000000400067213 */ /* 0x000fc80000000000 */
[----:B------:R0:W1:Y:S01]  /*0c10*/  F2I.FTZ.U32.TRUNC.NTZ R9, R8 ;  /* 0x0000000800097305 */ /* 0x000062000021f000 */
[----:B------:R-:W-:-:S04]  /*0c20*/  LOP3.LUT R4, R4, R15, RZ, 0x3c, !PT ;  /* 0x0000000f04047212 */ /* 0x000fc800078e3cff */
[----:B------:R-:W-:Y:S01]  /*0c30*/  ISETP.GE.AND P3, PT, R4, RZ, PT ;  /* 0x000000ff0400720c */ /* 0x000fe20003f66270 */
        /* <DEDUP_REMOVED lines=11> */
[----:B------:R-:W-:Y:S01]  /*0cf0*/  ISETP.GE.U32.AND P0, PT, R6, R11, PT ;  /* 0x0000000b0600720c */ /* 0x000fe20003f06070 */
[----:B------:R-:W-:-:S12]  /*0d00*/  IMAD.MOV.U32 R6, RZ, RZ, R15 ;  /* 0x000000ffff067224 */ /* 0x000fd800078e000f */
[----:B------:R-:W-:-:S05]  /*0d10*/  @P0 IADD3 R9, R9, 0x1, RZ ;  /* 0x0000000109090810 */ /* 0x000fca0007ffe0ff */
[----:B------:R-:W-:-:S04]  /*0d20*/  IMAD.MOV.U32 R4, RZ, RZ, R9 ;  /* 0x000000ffff047224 */ /* 0x000fc800078e0009 */
[----:B------:R-:W-:Y:S01]  /*0d30*/  @!P3 IMAD.MOV R4, RZ, RZ, -R4 ;  /* 0x000000ffff04b224 */ /* 0x000fe200078e0a04 */
[----:B------:R-:W-:Y:S02]  /*0d40*/  @!P1 LOP3.LUT R4, RZ, R15, RZ, 0x33, !PT ;  /* 0x0000000fff049212 */ /* 0x000fe400078e33ff */
.L_x_330:
[C---:B0----5:R-:W-:Y:S01]  /*0d50*/  LOP3.LUT R9, R0.reuse, 0xfffffffe, RZ, 0xc0, !PT ;  /* 0xfffffffe00097812 */ /* 0x061fe200078ec0ff */
[----:B------:R-:W-:Y:S01]  /*0d60*/  ULDC.S8 UR4, c[0x0][0x1f9] ;  /* 0x00007e4000047ab9 */ /* 0x000fe20000000200 */
[----:B------:R-:W-:Y:S01]  /*0d70*/  BAR.SYNC.DEFER_BLOCKING 0x0 ;  /* 0x0000000000007b1d */ /* 0x000fe20000010000 */
[----:B------:R-:W-:Y:S01]  /*0d80*/  ISETP.NE.AND P1, PT, RZ, UR4, PT ;  /* 0x00000004ff007c0c */ /* 0x000fe2000bf25270 */
[----:B------:R-:W-:Y:S01]  /*0d90*/  IMAD.MOV.U32 R15, RZ, RZ, R4 ;  /* 0x000000ffff0f7224 */ /* 0x000fe200078e0004 */
[----:B------:R-:W-:Y:S01]  /*0da0*/  IMNMX R9, R9, 0x20, PT ;  /* 0x0000002009097817 */ /* 0x000fe20003800200 */
[----:B------:R-:W-:Y:S01]  /*0db0*/  IMAD R4, R5, c[0x0][0x1b4], RZ ;  /* 0x00006d0005047a24 */ /* 0x000fe200078e02ff */
[----:B-1----:R-:W-:Y:S01]  /*0dc0*/  LOP3.LUT R11, R0, 0x1, RZ, 0xc0, !PT ;  /* 0x00000001000b7812 */ /* 0x002fe200078ec0ff */
[----:B------:R-:W-:Y:S01]  /*0dd0*/  BSSY B0, `(.L_x_333) ;  /* 0x000001c000007945 */ /* 0x000fe20003800000 */
[----:B------:R-:W-:-:S04]  /*0de0*/  LOP3.LUT R14, R9, 0x1, RZ, 0xfc, !PT ;  /* 0x00000001090e7812 */ /* 0x000fc800078efcff */
[----:B------:R-:W-:-:S03]  /*0df0*/  IMNMX R14, R14, 0x20, PT ;  /* 0x000000200e0e7817 */ /* 0x000fc60003800200 */
[----:B------:R-:W-:Y:S01]  /*0e00*/  @P1 IMAD R15, R15, c[0x0][0x1c0], -R4 ;  /* 0x000070000f0f1a24 */ /* 0x000fe200078e0a04 */
[C---:B------:R-:W-:Y:S01]  /*0e10*/  IADD3 R13, R14.reuse, 0x1, RZ ;  /* 0x000000010e0d7810 */ /* 0x040fe20007ffe0ff */
[----:B------:R-:W-:-:S03]  /*0e20*/  IMAD.IADD R8, R14, 0x1, -R9 ;  /* 0x000000010e087824 */ /* 0x000fc600078e0a09 */
[----:B------:R-:W-:Y:S02]  /*0e30*/  IMNMX R13, R13, 0x20, PT ;  /* 0x000000200d0d7817 */ /* 0x000fe40003800200 */
[----:B------:R-:W-:Y:S02]  /*0e40*/  IMNMX R8, R8, R11, PT ;  /* 0x0000000b08087217 */ /* 0x000fe40003800200 */
[----:B------:R-:W-:Y:S02]  /*0e50*/  IADD3 R10, R11, R14, -R13 ;  /* 0x0000000e0b0a7210 */ /* 0x000fe40007ffe80d */
[----:B------:R-:W-:Y:S02]  /*0e60*/  SEL R4, R15, 0x80000000, !P2 ;  /* 0x800000000f047807 */ /* 0x000fe40005000000 */
[----:B------:R-:W-:-:S03]  /*0e70*/  IMNMX R10, RZ, R10, !PT ;  /* 0x0000000aff0a7217 */ /* 0x000fc60007800200 */
[----:B------:R0:W-:Y:S04]  /*0e80*/  STS.128 [R0.X16+0x10], R4 ;  /* 0x0000100400007388 */ /* 0x0001e8000000cc00 */
[----:B------:R-:W-:Y:S01]  /*0e90*/  BAR.SYNC.DEFER_BLOCKING 0x0 ;  /* 0x0000000000007b1d */ /* 0x000fe20000010000 */
[----:B------:R-:W-:-:S13]  /*0ea0*/  ISETP.GT.AND P0, PT, R8, R10, PT ;  /* 0x0000000a0800720c */ /* 0x000fda0003f04270 */
[----:B0-----:R-:W-:Y:S05]  /*0eb0*/  @!P0 BRA `(.L_x_334) ;  /* 0x000000d000008947 */ /* 0x001fea0003800000 */
.L_x_335:
[----:B------:R-:W-:-:S05]  /*0ec0*/  IMAD.IADD R4, R8, 0x1, -R10 ;  /* 0x0000000108047824 */ /* 0x000fca00078e0a0a */
[----:B------:R-:W-:-:S04]  /*0ed0*/  LEA.HI R5, R4, R4, RZ, 0x1 ;  /* 0x0000000404057211 */ /* 0x000fc800078f08ff */
[----:B------:R-:W-:-:S04]  /*0ee0*/  LEA.HI.SX32 R5, R5, R10, 0x1f ;  /* 0x0000000a05057211 */ /* 0x000fc800078ffaff */
[----:B------:R-:W-:Y:S01]  /*0ef0*/  LOP3.LUT R6, RZ, R5, RZ, 0x33, !PT ;  /* 0x00000005ff067212 */ /* 0x000fe200078e33ff */
[----:B------:R-:W-:-:S03]  /*0f00*/  IMAD.IADD R4, R9, 0x1, R5 ;  /* 0x0000000109047824 */ /* 0x000fc600078e0205 */
[----:B------:R-:W-:Y:S02]  /*0f10*/  IADD3 R6, R14, R11, R6 ;  /* 0x0000000b0e067210 */ /* 0x000fe40007ffe006 */
[----:B------:R-:W-:Y:S04]  /*0f20*/  LDS R7, [R4.X16+0x10] ;  /* 0x0000100004077984 */ /* 0x000fe8000000c800 */
[----:B------:R-:W0:Y:S02]  /*0f30*/  LDS R6, [R6.X16+0x10] ;  /* 0x0000100006067984 */ /* 0x000e24000000c800 */
[----:B0-----:R-:W-:-:S04]  /*0f40*/  ISETP.GT.AND P0, PT, R6, R7, PT ;  /* 0x000000070600720c */ /* 0x001fc80003f04270 */
[----:B------:R-:W-:-:S09]  /*0f50*/  SEL R8, R5, R8, P0 ;  /* 0x0000000805087207 */ /* 0x000fd20000000000 */
[----:B------:R-:W-:-:S04]  /*0f60*/  @!P0 IADD3 R10, R5, 0x1, RZ ;  /* 0x00000001050a8810 */ /* 0x000fc80007ffe0ff */
[----:B------:R-:W-:-:S13]  /*0f70*/  ISETP.GT.AND P0, PT, R8, R10, PT ;  /* 0x0000000a0800720c */ /* 0x000fda0003f04270 */
[----:B------:R-:W-:Y:S05]  /*0f80*/  @P0 BRA `(.L_x_335) ;  /* 0xffffff3000000947 */ /* 0x000fea000383ffff */
.L_x_334:
[----:B------:R-:W-:Y:S05]  /*0f90*/  BSYNC B0 ;  /* 0x0000000000007941 */ /* 0x000fea0003800000 */
.L_x_333:
[----:B------:R-:W-:Y:S01]  /*0fa0*/  IMAD.IADD R17, R9, 0x1, R10 ;  /* 0x0000000109117824 */ /* 0x000fe200078e020a */
[----:B------:R-:W-:Y:S01]  /*0fb0*/  IADD3 R22, -R10, R14, R11 ;  /* 0x0000000e0a167210 */ /* 0x000fe20007ffe10b */
[----:B------:R-:W-:Y:S01]  /*0fc0*/  BSSY B0, `(.L_x_336) ;  /* 0x0000027000007945 */ /* 0x000fe20003800000 */
[C---:B------:R-:W-:Y:S02]  /*0fd0*/  LOP3.LUT R18, R0.reuse, 0xfffffffc, RZ, 0xc0, !PT ;  /* 0xfffffffc00127812 */ /* 0x040fe400078ec0ff */
[----:B------:R0:W-:Y:S01]  /*0fe0*/  LDS.128 R4, [R17.X16+0x10] ;  /* 0x0000100011047984 */ /* 0x0001e2000000cc00 */
[----:B------:R-:W-:Y:S02]  /*0ff0*/  LOP3.LUT R20, R0, 0x3, RZ, 0xc0, !PT ;  /* 0x0000000300147812 */ /* 0x000fe400078ec0ff */
[----:B------:R-:W-:Y:S01]  /*1000*/  IMNMX R18, R18, 0x20, PT ;  /* 0x0000002012127817 */ /* 0x000fe20003800200 */
[----:B------:R-:W1:Y:S04]  /*1010*/  LDS.128 R8, [R22.X16+0x10] ;  /* 0x0000100016087984 */ /* 0x000e68000000cc00 */
[----:B------:R-:W-:Y:S01]  /*1020*/  BAR.SYNC.DEFER_BLOCKING 0x0 ;  /* 0x0000000000007b1d */ /* 0x000fe20000010000 */
[----:B------:R-:W-:-:S02]  /*1030*/  LOP3.LUT R15, R18, 0x2, RZ, 0xfc, !PT ;  /* 0x00000002120f7812 */ /* 0x000fc400078efcff */
[----:B------:R-:W-:Y:S02]  /*1040*/  ISETP.GE.AND P0, PT, R17, R14, PT ;  /* 0x0000000e1100720c */ /* 0x000fe40003f06270 */
[----:B------:R-:W-:-:S04]  /*1050*/  IMNMX R15, R15, 0x20, PT ;  /* 0x000000200f0f7817 */ /* 0x000fc80003800200 */
[C---:B------:R-:W-:Y:S01]  /*1060*/  IADD3 R16, R15.reuse, 0x2, RZ ;  /* 0x000000020f107810 */ /* 0x040fe20007ffe0ff */
[----:B------:R-:W-:-:S03]  /*1070*/  IMAD.IADD R19, R15, 0x1, -R18 ;  /* 0x000000010f137824 */ /* 0x000fc600078e0a12 */
[----:B------:R-:W-:Y:S02]  /*1080*/  IMNMX R16, R16, 0x20, PT ;  /* 0x0000002010107817 */ /* 0x000fe40003800200 */
[----:B------:R-:W-:Y:S02]  /*1090*/  IMNMX R14, R19, R20, PT ;  /* 0x00000014130e7217 */ /* 0x000fe40003800200 */
[----:B0-----:R-:W-:-:S04]  /*10a0*/  IADD3 R17, R20, R15, -R16 ;  /* 0x0000000f14117210 */ /* 0x001fc80007ffe810 */
[----:B------:R-:W-:-:S04]  /*10b0*/  IMNMX R17, RZ, R17, !PT ;  /* 0x00000011ff117217 */ /* 0x000fc80007800200 */
[----:B------:R-:W-:Y:S02]  /*10c0*/  ISETP.GT.AND P2, PT, R14, R17, PT ;  /* 0x000000110e00720c */ /* 0x000fe40003f44270 */
[----:B-1----:R-:W-:-:S04]  /*10d0*/  ISETP.GT.OR P0, PT, R8, R4, P0 ;  /* 0x000000040800720c */ /* 0x002fc80000704670 */
[----:B------:R-:W-:-:S04]  /*10e0*/  ISETP.LT.AND P0, PT, R22, R13, P0 ;  /* 0x0000000d1600720c */ /* 0x000fc80000701270 */
[----:B------:R-:W-:Y:S02]  /*10f0*/  SEL R7, R11, R7, P0 ;  /* 0x000000070b077207 */ /* 0x000fe40000000000 */
[----:B------:R-:W-:Y:S02]  /*1100*/  SEL R6, R10, R6, P0 ;  /* 0x000000060a067207 */ /* 0x000fe40000000000 */
[----:B------:R-:W-:Y:S02]  /*1110*/  SEL R5, R9, R5, P0 ;  /* 0x0000000509057207 */ /* 0x000fe40000000000 */
[----:B------:R-:W-:-:S05]  /*1120*/  SEL R4, R8, R4, P0 ;  /* 0x0000000408047207 */ /* 0x000fca0000000000 */
[----:B------:R0:W-:Y:S04]  /*1130*/  STS.128 [R0.X16+0x10], R4 ;  /* 0x0000100400007388 */ /* 0x0001e8000000cc00 */
[----:B------:R-:W-:Y:S06]  /*1140*/  BAR.SYNC.DEFER_BLOCKING 0x0 ;  /* 0x0000000000007b1d */ /* 0x000fec0000010000 */
[----:B------:R-:W-:Y:S05]  /*1150*/  @!P2 BRA `(.L_x_337) ;  /* 0x000000d00000a947 */ /* 0x000fea0003800000 */
.L_x_338:
[----:B0-----:R-:W-:-:S05]  /*1160*/  IMAD.IADD R4, R14, 0x1, -R17 ;  /* 0x000000010e047824 */ /* 0x001fca00078e0a11 */
        /* <DEDUP_REMOVED lines=12> */
.L_x_337:
[----:B------:R-:W-:Y:S05]  /*1230*/  BSYNC B0 ;  /* 0x0000000000007941 */ /* 0x000fea0003800000 */
.L_x_336:
[----:B------:R-:W-:Y:S01]  /*1240*/  IMAD.IADD R22, R18, 0x1, R17 ;  /* 0x0000000112167824 */ /* 0x000fe200078e0211 */
[----:B------:R-:W-:Y:S01]  /*1250*/  IADD3 R17, -R17, R15, R20 ;  /* 0x0000000f11117210 */ /* 0x000fe20007ffe114 */
[----:B------:R-:W-:Y:S01]  /*1260*/  BSSY B0, `(.L_x_339) ;  /* 0x0000027000007945 */ /* 0x000fe20003800000 */
[C---:B------:R-:W-:Y:S02]  /*1270*/  LOP3.LUT R18, R0.reuse, 0xfffffff8, RZ, 0xc0, !PT ;  /* 0xfffffff800127812 */ /* 0x040fe400078ec0ff */
[----:B0-----:R0:W-:Y:S01]  /*1280*/  LDS.128 R4, [R22.X16+0x10] ;  /* 0x0000100016047984 */ /* 0x0011e2000000cc00 */
        /* <DEDUP_REMOVED lines=10> */
[----:B0-----:R-:W-:Y:S02]  /*1330*/  IMNMX R22, R15, R20, PT ;  /* 0x000000140f167217 */ /* 0x001fe40003800200 */
[----:B------:R-:W-:-:S04]  /*1340*/  IADD3 R19, R20, R13, -R14 ;  /* 0x0000000d14137210 */ /* 0x000fc80007ffe80e */
        /* <DEDUP_REMOVED lines=11> */
.L_x_341:
        /* <DEDUP_REMOVED lines=13> */
.L_x_340:
[----:B------:R-:W-:Y:S05]  /*14d0*/  BSYNC B0 ;  /* 0x0000000000007941 */ /* 0x000fea0003800000 */
.L_x_339:
        /* <DEDUP_REMOVED lines=28> */
.L_x_344:
[----:B0-----:R-:W-:-:S05]  /*16a0*/  IMAD.IADD R4, R13, 0x1, -R18 ;  /* 0x000000010d047824 */ /* 0x001fca00078e0a12 */
        /* <DEDUP_REMOVED lines=12> */
.L_x_343:
[----:B------:R-:W-:Y:S05]  /*1770*/  BSYNC B0 ;  /* 0x0000000000007941 */ /* 0x000fea0003800000 */
.L_x_342:
[----:B------:R-:W-:Y:S01]  /*1780*/  IMAD.IADD R21, R17, 0x1, R18 ;  /* 0x0000000111157824 */ /* 0x000fe200078e0212 */
[-C--:B------:R-:W-:Y:S01]  /*1790*/  IADD3 R18, -R18, R16.reuse, R19 ;  /* 0x0000001012127210 */ /* 0x080fe20007ffe113 */
[----:B------:R-:W-:Y:S01]  /*17a0*/  BSSY B0, `(.L_x_345) ;  /* 0x0000026000007945 */ /* 0x000fe20003800000 */
[----:B------:R-:W-:Y:S02]  /*17b0*/  LOP3.LUT R14, R0, 0xffffffe0, RZ, 0xc0, !PT ;  /* 0xffffffe0000e7812 */ /* 0x000fe400078ec0ff */
[----:B0-----:R-:W-:Y:S01]  /*17c0*/  LDS.128 R4, [R21.X16+0x10] ;  /* 0x0000100015047984 */ /* 0x001fe2000000cc00 */
[----:B------:R-:W-:Y:S02]  /*17d0*/  ISETP.GE.AND P0, PT, R21, R16, PT ;  /* 0x000000101500720c */ /* 0x000fe40003f06270 */
[----:B------:R-:W-:Y:S01]  /*17e0*/  IMNMX R14, R14, 0x20, PT ;  /* 0x000000200e0e7817 */ /* 0x000fe20003800200 */
[----:B------:R-:W0:Y:S03]  /*17f0*/  LDS.128 R8, [R18.X16+0x10] ;  /* 0x0000100012087984 */ /* 0x000e26000000cc00 */
[----:B------:R-:W-:-:S04]  /*1800*/  LOP3.LUT R17, R14, 0x10, RZ, 0xfc, !PT ;  /* 0x000000100e117812 */ /* 0x000fc800078efcff */
[----:B------:R-:W-:-:S04]  /*1810*/  IMNMX R17, R17, 0x20, PT ;  /* 0x0000002011117817 */ /* 0x000fc80003800200 */
[C---:B------:R-:W-:Y:S01]  /*1820*/  IADD3 R13, R17.reuse, 0x10, RZ ;  /* 0x00000010110d7810 */ /* 0x040fe20007ffe0ff */
[----:B------:R-:W-:-:S03]  /*1830*/  IMAD.IADD R19, R17, 0x1, -R14 ;  /* 0x0000000111137824 */ /* 0x000fc600078e0a0e */
[----:B------:R-:W-:Y:S02]  /*1840*/  IMNMX R13, R13, 0x20, PT ;  /* 0x000000200d0d7817 */ /* 0x000fe40003800200 */
[C---:B------:R-:W-:Y:S02]  /*1850*/  IMNMX R20, R2.reuse, R19, PT ;  /* 0x0000001302147217 */ /* 0x040fe40003800200 */
[----:B------:R-:W-:-:S04]  /*1860*/  IADD3 R16, R2, R17, -R13 ;  /* 0x0000001102107210 */ /* 0x000fc80007ffe80d */
[----:B------:R-:W-:Y:S01]  /*1870*/  IMNMX R19, RZ, R16, !PT ;  /* 0x00000010ff137217 */ /* 0x000fe20007800200 */
[----:B------:R-:W-:Y:S03]  /*1880*/  BAR.SYNC.DEFER_BLOCKING 0x0 ;  /* 0x0000000000007b1d */ /* 0x000fe60000010000 */
[----:B------:R-:W-:Y:S02]  /*1890*/  ISETP.GT.AND P2, PT, R20, R19, PT ;  /* 0x000000131400720c */ /* 0x000fe40003f44270 */
[----:B0-----:R-:W-:-:S04]  /*18a0*/  ISETP.GT.OR P0, PT, R8, R4, P0 ;  /* 0x000000040800720c */ /* 0x001fc80000704670 */
        /* <DEDUP_REMOVED lines=8> */
.L_x_347:
        /* <DEDUP_REMOVED lines=13> */
.L_x_346:
[----:B------:R-:W-:Y:S05]  /*1a00*/  BSYNC B0 ;  /* 0x0000000000007941 */ /* 0x000fea0003800000 */
.L_x_345:
[----:B------:R-:W-:Y:S01]  /*1a10*/  IMAD.IADD R14, R14, 0x1, R19 ;  /* 0x000000010e0e7824 */ /* 0x000fe200078e0213 */
[----:B------:R-:W-:Y:S01]  /*1a20*/  IADD3 R2, -R19, R17, R2 ;  /* 0x0000001113027210 */ /* 0x000fe20007ffe102 */
[----:B------:R-:W-:-:S03]  /*1a30*/  IMAD.IADD R3, R3, 0x1, R0 ;  /* 0x0000000103037824 */ /* 0x000fc600078e0200 */
[----:B0-----:R-:W-:Y:S01]  /*1a40*/  LDS.128 R4, [R14.X16+0x10] ;  /* 0x000010000e047984 */ /* 0x001fe2000000cc00 */
[----:B------:R-:W-:Y:S02]  /*1a50*/  ISETP.GE.AND P0, PT, R14, R17, PT ;  /* 0x000000110e00720c */ /* 0x000fe40003f06270 */
[----:B------:R-:W-:Y:S01]  /*1a60*/  ISETP.GE.AND P2, PT, R3, c[0x0][0x1a0], PT ;  /* 0x0000680003007a0c */ /* 0x000fe20003f46270 */
[----:B------:R-:W0:Y:S03]  /*1a70*/  LDS.128 R8, [R2.X16+0x10] ;  /* 0x0000100002087984 */ /* 0x000e26000000cc00 */
[----:B------:R-:W-:Y:S02]  /*1a80*/  ISETP.GT.U32.OR P2, PT, R0, 0x3df, P2 ;  /* 0x000003df0000780c */ /* 0x000fe40001744470 */
[----:B0-----:R-:W-:-:S04]  /*1a90*/  ISETP.GT.OR P0, PT, R8, R4, P0 ;  /* 0x000000040800720c */ /* 0x001fc80000704670 */
[----:B------:R-:W-:-:S04]  /*1aa0*/  ISETP.LT.AND P0, PT, R2, R13, P0 ;  /* 0x0000000d0200720c */ /* 0x000fc80000701270 */
[----:B------:R-:W-:Y:S02]  /*1ab0*/  SEL R5, R9, R5, P0 ;  /* 0x0000000509057207 */ /* 0x000fe40000000000 */
[----:B------:R-:W-:Y:S01]  /*1ac0*/  SEL R4, R8, R4, P0 ;  /* 0x0000000408047207 */ /* 0x000fe20000000000 */
[----:B------:R-:W-:Y:S05]  /*1ad0*/  @!P1 BRA `(.L_x_348) ;  /* 0x0000004000009947 */ /* 0x000fea0003800000 */
[----:B------:R-:W-:Y:S01]  /*1ae0*/  ISETP.NE.AND P1, PT, R12, c[0x0][0x1c0], PT ;  /* 0x000070000c007a0c */ /* 0x000fe20003f25270 */
[----:B------:R-:W-:-:S12]  /*1af0*/  IMAD R4, R5, c[0x0][0x1b4], R4 ;  /* 0x00006d0005047a24 */ /* 0x000fd800078e0204 */
[----:B------:R-:W-:-:S05]  /*1b00*/  @P1 IMAD.HI.U32 R0, R4, c[0x0][0x1c4], RZ ;  /* 0x0000710004001a27 */ /* 0x000fca00078e00ff */
[----:B------:R-:W-:Y:S02]  /*1b10*/  @P1 SHF.R.U32.HI R4, RZ, c[0x0][0x1c8], R0 ;  /* 0x00007200ff041a19 */ /* 0x000fe40000011600 */
.L_x_348:
[----:B------:R-:W-:Y:S05]  /*1b20*/  @P2 EXIT ;  /* 0x000000000000294d */ /* 0x000fea0003800000 */
[----:B------:R-:W-:Y:S02]  /*1b30*/  ISETP.NE.U32.AND P1, PT, RZ, c[0x0][0x1f0], PT ;  /* 0x00007c00ff007a0c */ /* 0x000fe40003f25070 */
[----:B------:R-:W-:Y:S02]  /*1b40*/  SEL R11, R11, R7, P0 ;  /* 0x000000070b0b7207 */ /* 0x000fe40000000000 */
[----:B------:R-:W-:Y:S02]  /*1b50*/  ISETP.NE.AND.EX P1, PT, RZ, c[0x0][0x1f4], PT, P1 ;  /* 0x00007d00ff007a0c */ /* 0x000fe40003f25310 */
[----:B------:R-:W-:-:S11]  /*1b60*/  SEL R13, R10, R6, P0 ;  /* 0x000000060a0d7207 */ /* 0x000fd60000000000 */
[----:B------:R-:W-:Y:S05]  /*1b70*/  @!P1 BRA `(.L_x_349) ;  /* 0x0000019000009947 */ /* 0x000fea0003800000 */
[----:B------:R-:W0:Y:S01]  /*1b80*/  LDC.S8 R0, c[0x0][0x1fa] ;  /* 0x00007e80ff007b82 */ /* 0x000e220000000200 */
[----:B------:R-:W-:Y:S01]  /*1b90*/  IMNMX R4, R4, 0x1, !PT ;  /* 0x0000000104047817 */ /* 0x000fe20007800200 */
[----:B------:R-:W-:Y:S01]  /*1ba0*/  BSSY B0, `(.L_x_350) ;  /* 0x0000012000007945 */ /* 0x000fe20003800000 */
[----:B------:R-:W-:-:S03]  /*1bb0*/  IMAD.MOV.U32 R6, RZ, RZ, 0x4 ;  /* 0x00000004ff067424 */ /* 0x000fc600078e00ff */
[----:B------:R-:W-:-:S05]  /*1bc0*/  IMAD.SHL.U32 R2, R4, 0x10, RZ ;  /* 0x0000001004027824 */ /* 0x000fca00078e00ff */
[----:B------:R-:W-:Y:S02]  /*1bd0*/  ISETP.GT.AND P0, PT, R2, c[0x0][0x1fc], PT ;  /* 0x00007f0002007a0c */ /* 0x000fe40003f04270 */
[----:B0-----:R-:W-:Y:S01]  /*1be0*/  ISETP.NE.AND P1, PT, R0, RZ, PT ;  /* 0x000000ff0000720c */ /* 0x001fe20003f25270 */
[----:B------:R-:W-:-:S03]  /*1bf0*/  IMAD.MOV.U32 R0, RZ, RZ, 0x10 ;  /* 0x00000010ff007424 */ /* 0x000fc600078e00ff */
[----:B------:R-:W-:-:S07]  /*1c00*/  SEL R7, R12, c[0x0][0x1a8], P1 ;  /* 0x00006a000c077a07 */ /* 0x000fce0000800000 */
[----:B------:R-:W-:Y:S05]  /*1c10*/  @!P0 BRA `(.L_x_351) ;  /* 0x000000a000008947 */ /* 0x000fea0003800000 */
[----:B------:R-:W-:-:S05]  /*1c20*/  IMAD.SHL.U32 R0, R4, 0x8, RZ ;  /* 0x0000000804007824 */ /* 0x000fca00078e00ff */
        /* <DEDUP_REMOVED lines=9> */
.L_x_351:
[----:B------:R-:W-:Y:S05]  /*1cc0*/  BSYNC B0 ;  /* 0x0000000000007941 */ /* 0x000fea0003800000 */
.L_x_350:
[----:B------:R-:W-:Y:S02]  /*1cd0*/  IMAD R0, R7, R0, RZ ;  /* 0x0000000007007224 */ /* 0x000fe400078e02ff */
[----:B------:R-:W-:-:S03]  /*1ce0*/  IMAD.WIDE R6, R3, R6, c[0x0][0x1f0] ;  /* 0x00007c0003067625 */ /* 0x000fc600078e0206 */
[----:B------:R-:W-:-:S05]  /*1cf0*/  IMNMX R9, R0, c[0x0][0x1a4], PT ;  /* 0x0000690000097a17 */ /* 0x000fca0003800200 */
[----:B------:R0:W-:Y:S02]  /*1d00*/  STG.E [R6.64], R9 ;  /* 0x0000000906007986 */ /* 0x0001e4000c101906 */
.L_x_349:
        /* <DEDUP_REMOVED lines=8> */
.L_x_352:
        /* <DEDUP_REMOVED lines=15> */
.L_x_365:


//--------------------- .text._ZN3cub17CUB_300001_SM_8006detail11EmptyKernelIvEEvv --------------------------
	.section	.text._ZN3cub17CUB_300001_SM_8006detail11EmptyKernelIvEEvv,"ax",@progbits
	.sectioninfo	@"SHI_REGISTERS=4"
	.align	128
        .global         _ZN3cub17CUB_300001_SM_8006detail11EmptyKernelIvEEvv
        .type           _ZN3cub17CUB_300001_SM_8006detail11EmptyKernelIvEEvv,@function
        .size           _ZN3cub17CUB_300001_SM_8006detail11EmptyKernelIvEEvv,(.L_x_366 - _ZN3cub17CUB_300001_SM_8006detail11EmptyKernelIvEEvv)
        .other          _ZN3cub17CUB_300001_SM_8006detail11EmptyKernelIvEEvv,@"STO_CUDA_ENTRY STV_DEFAULT"
_ZN3cub17CUB_300001_SM_8006detail11EmptyKernelIvEEvv:
.text._ZN3cub17CUB_300001_SM_8006detail11EmptyKernelIvEEvv:
[----:B------:R-:W-:Y:S02]  /*0000*/  MOV R1, c[0x0][0x28] ;  /* 0x00000a0000017a02 */ /* 0x000fe40000000f00 */
[----:B------:R-:W-:Y:S05]  /*0010*/  EXIT ;  /* 0x000000000000794d */ /* 0x000fea0003800000 */
.L_x_353:
        /* <DEDUP_REMOVED lines=14> */
.L_x_366:


//--------------------- .nv.shared._ZN5flash32prepare_varlen_num_blocks_kernelILi32ELb0EEEviiiPKiS2_S2_S2_S2_S2_iiiiiN7cutlass10FastDivmodES4_PiS5_S5_S5_S5_bbbi --------------------------
	.section	.nv.shared._ZN5flash32prepare_varlen_num_blocks_kernelILi32ELb0EEEviiiPKiS2_S2_S2_S2_S2_iiiiiN7cutlass10FastDivmodES4_PiS5_S5_S5_S5_bbbi,"aw",@nobits
	.sectionflags	@""
	.align	4
.nv.shared._ZN5flash32prepare_varlen_num_blocks_kernelILi32ELb0EEEviiiPKiS2_S2_S2_S2_S2_iiiiiN7cutlass10FastDivmodES4_PiS5_S5_S5_S5_bbbi:
	.zero		4


//--------------------- .nv.global                --------------------------
	.section	.nv.global,"aw",@nobits
.nv.global:
	.type		_ZN57_INTERNAL_cc7ffe31_26_flash_prepare_scheduler_cu_2627ab304cute7productE,@object
	.size		_ZN57_INTERNAL_cc7ffe31_26_flash_prepare_scheduler_cu_2627ab304cute7productE,(_ZN57_INTERNAL_cc7ffe31_26_flash_prepare_scheduler_cu_2627ab304cuda3std3__459_GLOBAL__N__cc7ffe31_26_flash_prepare_scheduler_cu_2627ab306ignoreE - _ZN57_INTERNAL_cc7ffe31_26_flash_prepare_scheduler_cu_2627ab304cute7productE)
_ZN57_INTERNAL_cc7ffe31_26_flash_prepare_scheduler_cu_2627ab304cute7productE:
	.zero		1
	.type		_ZN57_INTERNAL_cc7ffe31_26_flash_prepare_scheduler_cu_2627ab304cuda3std3__459_GLOBAL__N__cc7ffe31_26_flash_prepare_scheduler_cu_2627ab306ignoreE,@object
	.size		_ZN57_INTERNAL_cc7ffe31_26_flash_prepare_scheduler_cu_2627ab304cuda3std3__459_GLOBAL__N__cc7ffe31_26_flash_prepare_scheduler_cu_2627ab306ignoreE,(_ZN57_INTERNAL_cc7ffe31_26_flash_prepare_scheduler_cu_2627ab304cuda3std6ranges3__45__cpo4dataE - _ZN57_INTERNAL_cc7ffe31_26_flash_prepare_scheduler_cu_2627ab304cuda3std3__459_GLOBAL__N__cc7ffe31_26_flash_prepare_scheduler_cu_2627ab306ignoreE)
_ZN57_INTERNAL_cc7ffe31_26_flash_prepare_scheduler_cu_2627ab304cuda3std3__459_GLOBAL__N__cc7ffe31_26_flash_prepare_scheduler_cu_2627ab306ignoreE:
	.zero		1
	.type		_ZN57_INTERNAL_cc7ffe31_26_flash_prepare_scheduler_cu_2627ab304cuda3std6ranges3__45__cpo4dataE,@object
	.size		_ZN57_INTERNAL_cc7ffe31_26_flash_prepare_scheduler_cu_2627ab304cuda3std6ranges3__45__cpo4dataE,(_ZN57_INTERNAL_cc7ffe31_26_flash_prepare_scheduler_cu_2627ab306thrust23THRUST_300001_SM_800_NS12placeholders2_3E - _ZN57_INTERNAL_cc7ffe31_26_flash_prepare_scheduler_cu_2627ab304cuda3std6ranges3__45__cpo4dataE)
_ZN57_INTERNAL_cc7ffe31_26_flash_prepare_scheduler_cu_2627ab304cuda3std6ranges3__45__cpo4dataE:
	.zero		1
	.type		_ZN57_INTERNAL_cc7ffe31_26_flash_prepare_scheduler_cu_2627ab306thrust23THRUST_300001_SM_800_NS12placeholders2_3E,@object
	.size		_ZN57_INTERNAL_cc7ffe31_26_flash_prepare_scheduler_cu_2627ab306thrust23THRUST_300001_SM_800_NS12placeholders2_3E,(_ZN57_INTERNAL_cc7ffe31_26_flash_prepare_scheduler_cu_2627ab304cuda3std3__45__cpo5beginE - _ZN57_INTERNAL_cc7ffe31_26_flash_prepare_scheduler_cu_2627ab306thrust23THRUST_300001_SM_800_NS12placeholders2_3E)
_ZN57_INTERNAL_cc7ffe31_26_flash_prepare_scheduler_cu_2627ab306thrust23THRUST_300001_SM_800_NS12placeholders2_3E:
	.zero		1
	.type		_ZN57_INTERNAL_cc7ffe31_26_flash_prepare_scheduler_cu_2627ab304cuda3std3__45__cpo5beginE,@object
	.size		_ZN57_INTERNAL_cc7ffe31_26_flash_prepare_scheduler_cu_2627ab304cuda3std3__45__cpo5beginE,(_ZN57_INTERNAL_cc7ffe31_26_flash_prepare_scheduler_cu_2627ab304cuda3std6ranges3__45__cpo5beginE - _ZN57_INTERNAL_cc7ffe31_26_flash_prepare_scheduler_cu_2627ab304cuda3std3__45__cpo5beginE)
_ZN57_INTERNAL_cc7ffe31_26_flash_prepare_scheduler_cu_2627ab304cuda3std3__45__cpo5beginE:
	.zero		1
	.type		_ZN57_INTERNAL_cc7ffe31_26_flash_prepare_scheduler_cu_2627ab304cuda3std6ranges3__45__cpo5beginE,@object
	.size		_ZN57_INTERNAL_cc7ffe31_26_flash_prepare_scheduler_cu_2627ab304cuda3std6ranges3__45__cpo5beginE,(_ZN57_INTERNAL_cc7ffe31_26_flash_prepare_scheduler_cu_2627ab306thrust23THRUST_300001_SM_800_NS12placeholders2_7E - _ZN57_INTERNAL_cc7ffe31_26_flash_prepare_scheduler_cu_2627ab304cuda3std6ranges3__45__cpo5beginE)
_ZN57_INTERNAL_cc7ffe31_26_flash_prepare_scheduler_cu_2627ab304cuda3std6ranges3__45__cpo5beginE:
	.zero		1
	.type		_ZN57_INTERNAL_cc7ffe31_26_flash_prepare_scheduler_cu_2627ab306thrust23THRUST_300001_SM_800_NS12placeholders2_7E,@object
	.size		_ZN57_INTERNAL_cc7ffe31_26_flash_prepare_scheduler_cu_2627ab306thrust23THRUST_300001_SM_800_NS12placeholders2_7E,(_ZN57_INTERNAL_cc7ffe31_26_flash_prepare_scheduler_cu_2627ab304cuda3std3__45__cpo6rbeginE - _ZN57_INTERNAL_cc7ffe31_26_flash_prepare_scheduler_cu_2627ab306thrust23THRUST_300001_SM_800_NS12placeholders2_7E)
_ZN57_INTERNAL_cc7ffe31_26_flash_prepare_scheduler_cu_2627ab306thrust23THRUST_300001_SM_800_NS12placeholders2_7E:
	.zero		1
	.type		_ZN57_INTERNAL_cc7ffe31_26_flash_prepare_scheduler_cu_2627ab304cuda3std3__45__cpo6rbeginE,@object
	.size		_ZN57_INTERNAL_cc7ffe31_26_flash_prepare_scheduler_cu_2627ab304cuda3std3__45__cpo6rbeginE,(_ZN57_INTERNAL_cc7ffe31_26_flash_prepare_scheduler_cu_2627ab304cuda3std6ranges3__45__cpo7advanceE - _ZN57_INTERNAL_cc7ffe31_26_flash_prepare_scheduler_cu_2627ab304cuda3std3__45__cpo6rbeginE)
_ZN57_INTERNAL_cc7ffe31_26_flash_prepare_scheduler_cu_2627ab304cuda3std3__45__cpo6rbeginE:
	.zero		1
	.type		_ZN57_INTERNAL_cc7ffe31_26_flash_prepare_scheduler_cu_2627ab304cuda3std6ranges3__45__cpo7advanceE,@object
	.size		_ZN57_INTERNAL_cc7ffe31_26_flash_prepare_scheduler_cu_2627ab304cuda3std6ranges3__45__cpo7advanceE,(_ZN57_INTERNAL_cc7ffe31_26_flash_prepare_scheduler_cu_2627ab304cuda3std3__47nulloptE - _ZN57_INTERNAL_cc7ffe31_26_flash_prepare_scheduler_cu_2627ab304cuda3std6ranges3__45__cpo7advanceE)
_ZN57_INTERNAL_cc7ffe31_26_flash_prepare_scheduler_cu_2627ab304cuda3std6ranges3__45__cpo7advanceE:
	.zero		1
	.type		_ZN57_INTERNAL_cc7ffe31_26_flash_prepare_scheduler_cu_2627ab304cuda3std3__47nulloptE,@object
	.size		_ZN57_INTERNAL_cc7ffe31_26_flash_prepare_scheduler_cu_2627ab304cuda3std3__47nulloptE,(_ZN57_INTERNAL_cc7ffe31_26_flash_prepare_scheduler_cu_2627ab304cuda3std6ranges3__45__cpo8distanceE - _ZN57_INTERNAL_cc7ffe31_26_flash_prepare_scheduler_cu_2627ab304cuda3std3__47nulloptE)
_ZN57_INTERNAL_cc7ffe31_26_flash_prepare_scheduler_cu_2627ab304cuda3std3__47nulloptE:
	.zero		1
	.type		_ZN57_INTERNAL_cc7ffe31_26_flash_prepare_scheduler_cu_2627ab304cuda3std6ranges3__45__cpo8distanceE,@object
	.size		_ZN57_INTERNAL_cc7ffe31_26_flash_prepare_scheduler_cu_2627ab304cuda3std6ranges3__45__cpo8distanceE,(_ZN57_INTERNAL_cc7ffe31_26_flash_prepare_scheduler_cu_2627ab306thrust23THRUST_300001_SM_800_NS12placeholders2_5E - _ZN57_INTERNAL_cc7ffe31_26_flash_prepare_scheduler_cu_2627ab304cuda3std6ranges3__45__cpo8distanceE)
_ZN57_INTERNAL_cc7ffe31_26_flash_prepare_scheduler_cu_2627ab304cuda3std6ranges3__45__cpo8distanceE:
	.zero		1
	.type		_ZN57_INTERNAL_cc7ffe31_26_flash_prepare_scheduler_cu_2627ab306thrust23THRUST_300001_SM_800_NS12placeholders2_5E,@object
	.size		_ZN57_INTERNAL_cc7ffe31_26_flash_prepare_scheduler_cu_2627ab306thrust23THRUST_300001_SM_800_NS12placeholders2_5E,(_ZN57_INTERNAL_cc7ffe31_26_flash_prepare_scheduler_cu_2627ab304cuda3std3__45__cpo6cbeginE - _ZN57_INTERNAL_cc7ffe31_26_flash_prepare_scheduler_cu_2627ab306thrust23THRUST_300001_SM_800_NS12placeholders2_5E)
_ZN57_INTERNAL_cc7ffe31_26_flash_prepare_scheduler_cu_2627ab306thrust23THRUST_300001_SM_800_NS12placeholders2_5E:
	.zero		1
	.type		_ZN57_INTERNAL_cc7ffe31_26_flash_prepare_scheduler_cu_2627ab304cuda3std3__45__cpo6cbeginE,@object
	.size		_ZN57_INTERNAL_cc7ffe31_26_flash_prepare_scheduler_cu_2627ab304cuda3std3__45__cpo6cbeginE,(_ZN57_INTERNAL_cc7ffe31_26_flash_prepare_scheduler_cu_2627ab304cuda3std6ranges3__45__cpo6cbeginE - _ZN57_INTERNAL_cc7ffe31_26_flash_prepare_scheduler_cu_2627ab304cuda3std3__45__cpo6cbeginE)
_ZN57_INTERNAL_cc7ffe31_26_flash_prepare_scheduler_cu_2627ab304cuda3std3__45__cpo6cbeginE:
	.zero		1
	.type		_ZN57_INTERNAL_cc7ffe31_26_flash_prepare_scheduler_cu_2627ab304cuda3std6ranges3__45__cpo6cbeginE,@object
	.size		_ZN57_INTERNAL_cc7ffe31_26_flash_prepare_scheduler_cu_2627ab304cuda3std6ranges3__45__cpo6cbeginE,(_ZN57_INTERNAL_cc7ffe31_26_flash_prepare_scheduler_cu_2627ab304cuda3std3__48in_placeE - _ZN57_INTERNAL_cc7ffe31_26_flash_prepare_scheduler_cu_2627ab304cuda3std6ranges3__45__cpo6cbeginE)
_ZN57_INTERNAL_cc7ffe31_26_flash_prepare_scheduler_cu_2627ab304cuda3std6ranges3__45__cpo6cbeginE:
	.zero		1
	.type		_ZN57_INTERNAL_cc7ffe31_26_flash_prepare_scheduler_cu_2627ab304cuda3std3__48in_placeE,@object
	.size		_ZN57_INTERNAL_cc7ffe31_26_flash_prepare_scheduler_cu_2627ab304cuda3std3__48in_placeE,(_ZN57_INTERNAL_cc7ffe31_26_flash_prepare_scheduler_cu_2627ab304cuda3std6ranges3__45__cpo4sizeE - _ZN57_INTERNAL_cc7ffe31_26_flash_prepare_scheduler_cu_2627ab304cuda3std3__48in_placeE)
_ZN57_INTERNAL_cc7ffe31_26_flash_prepare_scheduler_cu_2627ab304cuda3std3__48in_placeE:
	.zero		1
	.type		_ZN57_INTERNAL_cc7ffe31_26_flash_prepare_scheduler_cu_2627ab304cuda3std6ranges3__45__cpo4sizeE,@object
	.size		_ZN57_INTERNAL_cc7ffe31_26_flash_prepare_scheduler_cu_2627ab304cuda3std6ranges3__45__cpo4sizeE,(_ZN57_INTERNAL_cc7ffe31_26_flash_prepare_scheduler_cu_2627ab306thrust23THRUST_300001_SM_800_NS12placeholders2_9E - _ZN57_INTERNAL_cc7ffe31_26_flash_prepare_scheduler_cu_2627ab304cuda3std6ranges3__45__cpo4sizeE)
_ZN57_INTERNAL_cc7ffe31_26_flash_prepare_scheduler_cu_2627ab304cuda3std6ranges3__45__cpo4sizeE:
	.zero		1
	.type		_ZN57_INTERNAL_cc7ffe31_26_flash_prepare_scheduler_cu_2627ab306thrust23THRUST_300001_SM_800_NS12placeholders2_9E,@object
	.size		_ZN57_INTERNAL_cc7ffe31_26_flash_prepare_scheduler_cu_2627ab306thrust23THRUST_300001_SM_800_NS12placeholders2_9E,(_ZN57_INTERNAL_cc7ffe31_26_flash_prepare_scheduler_cu_2627ab304cuda3std3__45__cpo7crbeginE - _ZN57_INTERNAL_cc7ffe31_26_flash_prepare_scheduler_cu_2627ab306thrust23THRUST_300001_SM_800_NS12placeholders2_9E)
_ZN57_INTERNAL_cc7ffe31_26_flash_prepare_scheduler_cu_2627ab306thrust23THRUST_300001_SM_800_NS12placeholders2_9E:
	.zero		1
	.type		_ZN57_INTERNAL_cc7ffe31_26_flash_prepare_scheduler_cu_2627ab304cuda3std3__45__cpo7crbeginE,@object
	.size		_ZN57_INTERNAL_cc7ffe31_26_flash_prepare_scheduler_cu_2627ab304cuda3std3__45__cpo7crbeginE,(_ZN57_INTERNAL_cc7ffe31_26_flash_prepare_scheduler_cu_2627ab304cuda3std6ranges3__45__cpo4nextE - _ZN57_INTERNAL_cc7ffe31_26_flash_prepare_scheduler_cu_2627ab304cuda3std3__45__cpo7crbeginE)
_ZN57_INTERNAL_cc7ffe31_26_flash_prepare_scheduler_cu_2627ab304cuda3std3__45__cpo7crbeginE:
	.zero		1
	.type		_ZN57_INTERNAL_cc7ffe31_26_flash_prepare_scheduler_cu_2627ab304cuda3std6ranges3__45__cpo4nextE,@object
	.size		_ZN57_INTERNAL_cc7ffe31_26_flash_prepare_scheduler_cu_2627ab304cuda3std6ranges3__45__cpo4nextE,(_ZN57_INTERNAL_cc7ffe31_26_flash_prepare_scheduler_cu_2627ab304cuda3std6ranges3__45__cpo4swapE - _ZN57_INTERNAL_cc7ffe31_26_flash_prepare_scheduler_cu_2627ab304cuda3std6ranges3__45__cpo4nextE)
_ZN57_INTERNAL_cc7ffe31_26_flash_prepare_scheduler_cu_2627ab304cuda3std6ranges3__45__cpo4nextE:
	.zero		1
	.type		_ZN57_INTERNAL_cc7ffe31_26_flash_prepare_scheduler_cu_2627ab304cuda3std6ranges3__45__cpo4swapE,@object
	.size		_ZN57_INTERNAL_cc7ffe31_26_flash_prepare_scheduler_cu_2627ab304cuda3std6ranges3__45__cpo4swapE,(_ZN57_INTERNAL_cc7ffe31_26_flash_prepare_scheduler_cu_2627ab306thrust23THRUST_300001_SM_800_NS12placeholders2_1E - _ZN57_INTERNAL_cc7ffe31_26_flash_prepare_scheduler_cu_2627ab304cuda3std6ranges3__45__cpo4swapE)
_ZN57_INTERNAL_cc7ffe31_26_flash_prepare_scheduler_cu_2627ab304cuda3std6ranges3__45__cpo4swapE:
	.zero		1
	.type		_ZN57_INTERNAL_cc7ffe31_26_flash_prepare_scheduler_cu_2627ab306thrust23THRUST_300001_SM_800_NS12placeholders2_1E,@object
	.size		_ZN57_INTERNAL_cc7ffe31_26_flash_prepare_scheduler_cu_2627ab306thrust23THRUST_300001_SM_800_NS12placeholders2_1E,(_ZN57_INTERNAL_cc7ffe31_26_flash_prepare_scheduler_cu_2627ab304cute1_E - _ZN57_INTERNAL_cc7ffe31_26_flash_prepare_scheduler_cu_2627ab306thrust23THRUST_300001_SM_800_NS12placeholders2_1E)
_ZN57_INTERNAL_cc7ffe31_26_flash_prepare_scheduler_cu_2627ab306thrust23THRUST_300001_SM_800_NS12placeholders2_1E:
	.zero		1
	.type		_ZN57_INTERNAL_cc7ffe31_26_flash_prepare_scheduler_cu_2627ab304cute1_E,@object
	.size		_ZN57_INTERNAL_cc7ffe31_26_flash_prepare_scheduler_cu_2627ab304cute1_E,(_ZN57_INTERNAL_cc7ffe31_26_flash_prepare_scheduler_cu_2627ab304cuda3std3__419piecewise_constructE - _ZN57_INTERNAL_cc7ffe31_26_flash_prepare_scheduler_cu_2627ab304cute1_E)
_ZN57_INTERNAL_cc7ffe31_26_flash_prepare_scheduler_cu_2627ab304cute1_E:
	.zero		1
	.type		_ZN57_INTERNAL_cc7ffe31_26_flash_prepare_scheduler_cu_2627ab304cuda3std3__419piecewise_constructE,@object
	.size		_ZN57_INTERNAL_cc7ffe31_26_flash_prepare_scheduler_cu_2627ab304cuda3std3__419piecewise_constructE,(_ZN57_INTERNAL_cc7ffe31_26_flash_prepare_scheduler_cu_2627ab304cuda3std6ranges3__45__cpo5cdataE - _ZN57_INTERNAL_cc7ffe31_26_flash_prepare_scheduler_cu_2627ab304cuda3std3__419piecewise_constructE)
_ZN57_INTERNAL_cc7ffe31_26_flash_prepare_scheduler_cu_2627ab304cuda3std3__419piecewise_constructE:
	.zero		1
	.type		_ZN57_INTERNAL_cc7ffe31_26_flash_prepare_scheduler_cu_2627ab304cuda3std6ranges3__45__cpo5cdataE,@object
	.size		_ZN57_INTERNAL_cc7ffe31_26_flash_prepare_scheduler_cu_2627ab304cuda3std6ranges3__45__cpo5cdataE,(_ZN57_INTERNAL_cc7ffe31_26_flash_prepare_scheduler_cu_2627ab306thrust23THRUST_300001_SM_800_NS12placeholders2_4E - _ZN57_INTERNAL_cc7ffe31_26_flash_prepare_scheduler_cu_2627ab304cuda3std6ranges3__45__cpo5cdataE)
_ZN57_INTERNAL_cc7ffe31_26_flash_prepare_scheduler_cu_2627ab304cuda3std6ranges3__45__cpo5cdataE:
	.zero		1
	.type		_ZN57_INTERNAL_cc7ffe31_26_flash_prepare_scheduler_cu_2627ab306thrust23THRUST_300001_SM_800_NS12placeholders2_4E,@object
	.size		_ZN57_INTERNAL_cc7ffe31_26_flash_prepare_scheduler_cu_2627ab306thrust23THRUST_300001_SM_800_NS12placeholders2_4E,(_ZN57_INTERNAL_cc7ffe31_26_flash_prepare_scheduler_cu_2627ab304cuda3std3__45__cpo3endE - _ZN57_INTERNAL_cc7ffe31_26_flash_prepare_scheduler_cu_2627ab306thrust23THRUST_300001_SM_800_NS12placeholders2_4E)
_ZN57_INTERNAL_cc7ffe31_26_flash_prepare_scheduler_cu_2627ab306thrust23THRUST_300001_SM_800_NS12placeholders2_4E:
	.zero		1
	.type		_ZN57_INTERNAL_cc7ffe31_26_flash_prepare_scheduler_cu_2627ab304cuda3std3__45__cpo3endE,@object
	.size		_ZN57_INTERNAL_cc7ffe31_26_flash_prepare_scheduler_cu_2627ab304cuda3std3__45__cpo3endE,(_ZN57_INTERNAL_cc7ffe31_26_flash_prepare_scheduler_cu_2627ab304cuda3std6ranges3__45__cpo3endE - _ZN57_INTERNAL_cc7ffe31_26_flash_prepare_scheduler_cu_2627ab304cuda3std3__45__cpo3endE)
_ZN57_INTERNAL_cc7ffe31_26_flash_prepare_scheduler_cu_2627ab304cuda3std3__45__cpo3endE:
	.zero		1
	.type		_ZN57_INTERNAL_cc7ffe31_26_flash_prepare_scheduler_cu_2627ab304cuda3std6ranges3__45__cpo3endE,@object
	.size		_ZN57_INTERNAL_cc7ffe31_26_flash_prepare_scheduler_cu_2627ab304cuda3std6ranges3__45__cpo3endE,(_ZN57_INTERNAL_cc7ffe31_26_flash_prepare_scheduler_cu_2627ab306thrust23THRUST_300001_SM_800_NS12placeholders2_8E - _ZN57_INTERNAL_cc7ffe31_26_flash_prepare_scheduler_cu_2627ab304cuda3std6ranges3__45__cpo3endE)
_ZN57_INTERNAL_cc7ffe31_26_flash_prepare_scheduler_cu_2627ab304cuda3std6ranges3__45__cpo3endE:
	.zero		1
	.type		_ZN57_INTERNAL_cc7ffe31_26_flash_prepare_scheduler_cu_2627ab306thrust23THRUST_300001_SM_800_NS12placeholders2_8E,@object
	.size		_ZN57_INTERNAL_cc7ffe31_26_flash_prepare_scheduler_cu_2627ab306thrust23THRUST_300001_SM_800_NS12placeholders2_8E,(_ZN57_INTERNAL_cc7ffe31_26_flash_prepare_scheduler_cu_2627ab304cuda3std3__45__cpo4rendE - _ZN57_INTERNAL_cc7ffe31_26_flash_prepare_scheduler_cu_2627ab306thrust23THRUST_300001_SM_800_NS12placeholders2_8E)
_ZN57_INTERNAL_cc7ffe31_26_flash_prepare_scheduler_cu_2627ab306thrust23THRUST_300001_SM_800_NS12placeholders2_8E:
	.zero		1
	.type		_ZN57_INTERNAL_cc7ffe31_26_flash_prepare_scheduler_cu_2627ab304cuda3std3__45__cpo4rendE,@object
	.size		_ZN57_INTERNAL_cc7ffe31_26_flash_prepare_scheduler_cu_2627ab304cuda3std3__45__cpo4rendE,(_ZN57_INTERNAL_cc7ffe31_26_flash_prepare_scheduler_cu_2627ab304cuda3std6ranges3__45__cpo9iter_swapE - _ZN57_INTERNAL_cc7ffe31_26_flash_prepare_scheduler_cu_2627ab304cuda3std3__45__cpo4rendE)
_ZN57_INTERNAL_cc7ffe31_26_flash_prepare_scheduler_cu_2627ab304cuda3std3__45__cpo4rendE:
	.zero		1
	.type		_ZN57_INTERNAL_cc7ffe31_26_flash_prepare_scheduler_cu_2627ab304cuda3std6ranges3__45__cpo9iter_swapE,@object
	.size		_ZN57_INTERNAL_cc7ffe31_26_flash_prepare_scheduler_cu_2627ab304cuda3std6ranges3__45__cpo9iter_swapE,(_ZN57_INTERNAL_cc7ffe31_26_flash_prepare_scheduler_cu_2627ab304cuda3std3__48unexpectE - _ZN57_INTERNAL_cc7ffe31_26_flash_prepare_scheduler_cu_2627ab304cuda3std6ranges3__45__cpo9iter_swapE)
_ZN57_INTERNAL_cc7ffe31_26_flash_prepare_scheduler_cu_2627ab304cuda3std6ranges3__45__cpo9iter_swapE:
	.zero		1
	.type		_ZN57_INTERNAL_cc7ffe31_26_flash_prepare_scheduler_cu_2627ab304cuda3std3__48unexpectE,@object
	.size		_ZN57_INTERNAL_cc7ffe31_26_flash_prepare_scheduler_cu_2627ab304cuda3std3__48unexpectE,(_ZN57_INTERNAL_cc7ffe31_26_flash_prepare_scheduler_cu_2627ab306thrust23THRUST_300001_SM_800_NS6system6detail10sequential3seqE - _ZN57_INTERNAL_cc7ffe31_26_flash_prepare_scheduler_cu_2627ab304cuda3std3__48unexpectE)
_ZN57_INTERNAL_cc7ffe31_26_flash_prepare_scheduler_cu_2627ab304cuda3std3__48unexpectE:
	.zero		1
	.type		_ZN57_INTERNAL_cc7ffe31_26_flash_prepare_scheduler_cu_2627ab306thrust23THRUST_300001_SM_800_NS6system6detail10sequential3seqE,@object
	.size		_ZN57_INTERNAL_cc7ffe31_26_flash_prepare_scheduler_cu_2627ab306thrust23THRUST_300001_SM_800_NS6system6detail10sequential3seqE,(_ZN57_INTERNAL_cc7ffe31_26_flash_prepare_scheduler_cu_2627ab306thrust23THRUST_300001_SM_800_NS12placeholders2_6E - _ZN57_INTERNAL_cc7ffe31_26_flash_prepare_scheduler_cu_2627ab306thrust23THRUST_300001_SM_800_NS6system6detail10sequential3seqE)
_ZN57_INTERNAL_cc7ffe31_26_flash_prepare_scheduler_cu_2627ab306thrust23THRUST_300001_SM_800_NS6system6detail10sequential3seqE:
	.zero		1
	.type		_ZN57_INTERNAL_cc7ffe31_26_flash_prepare_scheduler_cu_2627ab306thrust23THRUST_300001_SM_800_NS12placeholders2_6E,@object
	.size		_ZN57_INTERNAL_cc7ffe31_26_flash_prepare_scheduler_cu_2627ab306thrust23THRUST_300001_SM_800_NS12placeholders2_6E,(_ZN57_INTERNAL_cc7ffe31_26_flash_prepare_scheduler_cu_2627ab304cuda3std3__45__cpo4cendE - _ZN57_INTERNAL_cc7ffe31_26_flash_prepare_scheduler_cu_2627ab306thrust23THRUST_300001_SM_800_NS12placeholders2_6E)
_ZN57_INTERNAL_cc7ffe31_26_flash_prepare_scheduler_cu_2627ab306thrust23THRUST_300001_SM_800_NS12placeholders2_6E:
	.zero		1
	.type		_ZN57_INTERNAL_cc7ffe31_26_flash_prepare_scheduler_cu_2627ab304cuda3std3__45__cpo4cendE,@object
	.size		_ZN57_INTERNAL_cc7ffe31_26_flash_prepare_scheduler_cu_2627ab304cuda3std3__45__cpo4cendE,(_ZN57_INTERNAL_cc7ffe31_26_flash_prepare_scheduler_cu_2627ab304cuda3std6ranges3__45__cpo4cendE - _ZN57_INTERNAL_cc7ffe31_26_flash_prepare_scheduler_cu_2627ab304cuda3std3__45__cpo4cendE)
_ZN57_INTERNAL_cc7ffe31_26_flash_prepare_scheduler_cu_2627ab304cuda3std3__45__cpo4cendE:
	.zero		1
	.type		_ZN57_INTERNAL_cc7ffe31_26_flash_prepare_scheduler_cu_2627ab304cuda3std6ranges3__45__cpo4cendE,@object
	.size		_ZN57_INTERNAL_cc7ffe31_26_flash_prepare_scheduler_cu_2627ab304cuda3std6ranges3__45__cpo4cendE,(_ZN57_INTERNAL_cc7ffe31_26_flash_prepare_scheduler_cu_2627ab304cuda3std3__420unreachable_sentinelE - _ZN57_INTERNAL_cc7ffe31_26_flash_prepare_scheduler_cu_2627ab304cuda3std6ranges3__45__cpo4cendE)
_ZN57_INTERNAL_cc7ffe31_26_flash_prepare_scheduler_cu_2627ab304cuda3std6ranges3__45__cpo4cendE:
	.zero		1
	.type		_ZN57_INTERNAL_cc7ffe31_26_flash_prepare_scheduler_cu_2627ab304cuda3std3__420unreachable_sentinelE,@object
	.size		_ZN57_INTERNAL_cc7ffe31_26_flash_prepare_scheduler_cu_2627ab304cuda3std3__420unreachable_sentinelE,(_ZN57_INTERNAL_cc7ffe31_26_flash_prepare_scheduler_cu_2627ab304cuda3std6ranges3__45__cpo5ssizeE - _ZN57_INTERNAL_cc7ffe31_26_flash_prepare_scheduler_cu_2627ab304cuda3std3__420unreachable_sentinelE)
_ZN57_INTERNAL_cc7ffe31_26_flash_prepare_scheduler_cu_2627ab304cuda3std3__420unreachable_sentinelE:
	.zero		1
	.type		_ZN57_INTERNAL_cc7ffe31_26_flash_prepare_scheduler_cu_2627ab304cuda3std6ranges3__45__cpo5ssizeE,@object
	.size		_ZN57_INTERNAL_cc7ffe31_26_flash_prepare_scheduler_cu_2627ab304cuda3std6ranges3__45__cpo5ssizeE,(_ZN57_INTERNAL_cc7ffe31_26_flash_prepare_scheduler_cu_2627ab306thrust23THRUST_300001_SM_800_NS12placeholders3_10E - _ZN57_INTERNAL_cc7ffe31_26_flash_prepare_scheduler_cu_2627ab304cuda3std6ranges3__45__cpo5ssizeE)
_ZN57_INTERNAL_cc7ffe31_26_flash_prepare_scheduler_cu_2627ab304cuda3std6ranges3__45__cpo5ssizeE:
	.zero		1
	.type		_ZN57_INTERNAL_cc7ffe31_26_flash_prepare_scheduler_cu_2627ab306thrust23THRUST_300001_SM_800_NS12placeholders3_10E,@object
	.size		_ZN57_INTERNAL_cc7ffe31_26_flash_prepare_scheduler_cu_2627ab306thrust23THRUST_300001_SM_800_NS12placeholders3_10E,(_ZN57_INTERNAL_cc7ffe31_26_flash_prepare_scheduler_cu_2627ab304cuda3std3__45__cpo5crendE - _ZN57_INTERNAL_cc7ffe31_26_flash_prepare_scheduler_cu_2627ab306thrust23THRUST_300001_SM_800_NS12placeholders3_10E)
_ZN57_INTERNAL_cc7ffe31_26_flash_prepare_scheduler_cu_2627ab306thrust23THRUST_300001_SM_800_NS12placeholders3_10E:
	.zero		1
	.type		_ZN57_INTERNAL_cc7ffe31_26_flash_prepare_scheduler_cu_2627ab304cuda3std3__45__cpo5crendE,@object
	.size		_ZN57_INTERNAL_cc7ffe31_26_flash_prepare_scheduler_cu_2627ab304cuda3std3__45__cpo5crendE,(_ZN57_INTERNAL_cc7ffe31_26_flash_prepare_scheduler_cu_2627ab304cuda3std6ranges3__45__cpo4prevE - _ZN57_INTERNAL_cc7ffe31_26_flash_prepare_scheduler_cu_2627ab304cuda3std3__45__cpo5crendE)
_ZN57_INTERNAL_cc7ffe31_26_flash_prepare_scheduler_cu_2627ab304cuda3std3__45__cpo5crendE:
	.zero		1
	.type		_ZN57_INTERNAL_cc7ffe31_26_flash_prepare_scheduler_cu_2627ab304cuda3std6ranges3__45__cpo4prevE,@object
	.size		_ZN57_INTERNAL_cc7ffe31_26_flash_prepare_scheduler_cu_2627ab304cuda3std6ranges3__45__cpo4prevE,(_ZN57_INTERNAL_cc7ffe31_26_flash_prepare_scheduler_cu_2627ab304cuda3std6ranges3__45__cpo9iter_moveE - _ZN57_INTERNAL_cc7ffe31_26_flash_prepare_scheduler_cu_2627ab304cuda3std6ranges3__45__cpo4prevE)
_ZN57_INTERNAL_cc7ffe31_26_flash_prepare_scheduler_cu_2627ab304cuda3std6ranges3__45__cpo4prevE:
	.zero		1
	.type		_ZN57_INTERNAL_cc7ffe31_26_flash_prepare_scheduler_cu_2627ab304cuda3std6ranges3__45__cpo9iter_moveE,@object
	.size		_ZN57_INTERNAL_cc7ffe31_26_flash_prepare_scheduler_cu_2627ab304cuda3std6ranges3__45__cpo9iter_moveE,(_ZN57_INTERNAL_cc7ffe31_26_flash_prepare_scheduler_cu_2627ab306thrust23THRUST_300001_SM_800_NS12placeholders2_2E - _ZN57_INTERNAL_cc7ffe31_26_flash_prepare_scheduler_cu_2627ab304cuda3std6ranges3__45__cpo9iter_moveE)
_ZN57_INTERNAL_cc7ffe31_26_flash_prepare_scheduler_cu_2627ab304cuda3std6ranges3__45__cpo9iter_moveE:
	.zero		1
	.type		_ZN57_INTERNAL_cc7ffe31_26_flash_prepare_scheduler_cu_2627ab306thrust23THRUST_300001_SM_800_NS12placeholders2_2E,@object
	.size		_ZN57_INTERNAL_cc7ffe31_26_flash_prepare_scheduler_cu_2627ab306thrust23THRUST_300001_SM_800_NS12placeholders2_2E,(.L_31 - _ZN57_INTERNAL_cc7ffe31_26_flash_prepare_scheduler_cu_2627ab306thrust23THRUST_300001_SM_800_NS12placeholders2_2E)
_ZN57_INTERNAL_cc7ffe31_26_flash_prepare_scheduler_cu_2627ab306thrust23THRUST_300001_SM_800_NS12placeholders2_2E:
	.zero		1
.L_31:


//--------------------- .nv.shared._ZN5flash32prepare_varlen_num_blocks_kernelILi16ELb0EEEviiiPKiS2_S2_S2_S2_S2_iiiiiN7cutlass10FastDivmodES4_PiS5_S5_S5_S5_bbbi --------------------------
	.section	.nv.shared._ZN5flash32prepare_varlen_num_blocks_kernelILi16ELb0EEEviiiPKiS2_S2_S2_S2_S2_iiiiiN7cutlass10FastDivmodES4_PiS5_S5_S5_S5_bbbi,"aw",@nobits
	.sectionflags	@""
	.align	4
.nv.shared._ZN5flash32prepare_varlen_num_blocks_kernelILi16ELb0EEEviiiPKiS2_S2_S2_S2_S2_iiiiiN7cutlass10FastDivmodES4_PiS5_S5_S5_S5_bbbi:
	.zero		4


//--------------------- .nv.shared._ZN5flash32prepare_varlen_num_blocks_kernelILi8ELb0EEEviiiPKiS2_S2_S2_S2_S2_iiiiiN7cutlass10FastDivmodES4_PiS5_S5_S5_S5_bbbi --------------------------
	.section	.nv.shared._ZN5flash32prepare_varlen_num_blocks_kernelILi8ELb0EEEviiiPKiS2_S2_S2_S2_S2_iiiiiN7cutlass10FastDivmodES4_PiS5_S5_S5_S5_bbbi,"aw",@nobits
	.sectionflags	@""
	.align	4
.nv.shared._ZN5flash32prepare_varlen_num_blocks_kernelILi8ELb0EEEviiiPKiS2_S2_S2_S2_S2_iiiiiN7cutlass10FastDivmodES4_PiS5_S5_S5_S5_bbbi:
	.zero		4


//--------------------- .nv.shared._ZN5flash32prepare_varlen_num_blocks_kernelILi4ELb0EEEviiiPKiS2_S2_S2_S2_S2_iiiiiN7cutlass10FastDivmodES4_PiS5_S5_S5_S5_bbbi --------------------------
	.section	.nv.shared._ZN5flash32prepare_varlen_num_blocks_kernelILi4ELb0EEEviiiPKiS2_S2_S2_S2_S2_iiiiiN7cutlass10FastDivmodES4_PiS5_S5_S5_S5_bbbi,"aw",@nobits
	.sectionflags	@""
	.align	4
.nv.shared._ZN5flash32prepare_varlen_num_blocks_kernelILi4ELb0EEEviiiPKiS2_S2_S2_S2_S2_iiiiiN7cutlass10FastDivmodES4_PiS5_S5_S5_S5_bbbi:
	.zero		4


//--------------------- .nv.shared._ZN5flash32prepare_varlen_num_blocks_kernelILi2ELb0EEEviiiPKiS2_S2_S2_S2_S2_iiiiiN7cutlass10FastDivmodES4_PiS5_S5_S5_S5_bbbi --------------------------
	.section	.nv.shared._ZN5flash32prepare_varlen_num_blocks_kernelILi2ELb0EEEviiiPKiS2_S2_S2_S2_S2_iiiiiN7cutlass10FastDivmodES4_PiS5_S5_S5_S5_bbbi,"aw",@nobits
	.sectionflags	@""
	.align	4
.nv.shared._ZN5flash32prepare_varlen_num_blocks_kernelILi2ELb0EEEviiiPKiS2_S2_S2_S2_S2_iiiiiN7cutlass10FastDivmodES4_PiS5_S5_S5_S5_bbbi:
	.zero		4


//--------------------- .nv.shared._ZN5flash32prepare_varlen_num_blocks_kernelILi1ELb0EEEviiiPKiS2_S2_S2_S2_S2_iiiiiN7cutlass10FastDivmodES4_PiS5_S5_S5_S5_bbbi --------------------------
	.section	.nv.shared._ZN5flash32prepare_varlen_num_blocks_kernelILi1ELb0EEEviiiPKiS2_S2_S2_S2_S2_iiiiiN7cutlass10FastDivmodES4_PiS5_S5_S5_S5_bbbi,"aw",@nobits
	.sectionflags	@""
	.align	4
.nv.shared._ZN5flash32prepare_varlen_num_blocks_kernelILi1ELb0EEEviiiPKiS2_S2_S2_S2_S2_iiiiiN7cutlass10FastDivmodES4_PiS5_S5_S5_S5_bbbi:
	.zero		4


//--------------------- .nv.shared._ZN5flash32prepare_varlen_num_blocks_kernelILi32ELb1EEEviiiPKiS2_S2_S2_S2_S2_iiiiiN7cutlass10FastDivmodES4_PiS5_S5_S5_S5_bbbi --------------------------
	.section	.nv.shared._ZN5flash32prepare_varlen_num_blocks_kernelILi32ELb1EEEviiiPKiS2_S2_S2_S2_S2_iiiiiN7cutlass10FastDivmodES4_PiS5_S5_S5_S5_bbbi,"aw",@nobits
	.sectionflags	@""
	.align	16
.nv.shared._ZN5flash32prepare_varlen_num_blocks_kernelILi32ELb1EEEviiiPKiS2_S2_S2_S2_S2_iiiiiN7cutlass10FastDivmodES4_PiS5_S5_S5_S5_bbbi:
	.zero		16416


//--------------------- .nv.shared._ZN5flash32prepare_varlen_num_blocks_kernelILi16ELb1EEEviiiPKiS2_S2_S2_S2_S2_iiiiiN7cutlass10FastDivmodES4_PiS5_S5_S5_S5_bbbi --------------------------
	.section	.nv.shared._ZN5flash32prepare_varlen_num_blocks_kernelILi16ELb1EEEviiiPKiS2_S2_S2_S2_S2_iiiiiN7cutlass10FastDivmodES4_PiS5_S5_S5_S5_bbbi,"aw",@nobits
	.sectionflags	@""
	.align	16
.nv.shared._ZN5flash32prepare_varlen_num_blocks_kernelILi16ELb1EEEviiiPKiS2_S2_S2_S2_S2_iiiiiN7cutlass10FastDivmodES4_PiS5_S5_S5_S5_bbbi:
	.zero		8224


//--------------------- .nv.shared._ZN5flash32prepare_varlen_num_blocks_kernelILi8ELb1EEEviiiPKiS2_S2_S2_S2_S2_iiiiiN7cutlass10FastDivmodES4_PiS5_S5_S5_S5_bbbi --------------------------
	.section	.nv.shared._ZN5flash32prepare_varlen_num_blocks_kernelILi8ELb1EEEviiiPKiS2_S2_S2_S2_S2_iiiiiN7cutlass10FastDivmodES4_PiS5_S5_S5_S5_bbbi,"aw",@nobits
	.sectionflags	@""
	.align	16
.nv.shared._ZN5flash32prepare_varlen_num_blocks_kernelILi8ELb1EEEviiiPKiS2_S2_S2_S2_S2_iiiiiN7cutlass10FastDivmodES4_PiS5_S5_S5_S5_bbbi:
	.zero		4128


//--------------------- .nv.shared._ZN5flash32prepare_varlen_num_blocks_kernelILi4ELb1EEEviiiPKiS2_S2_S2_S2_S2_iiiiiN7cutlass10FastDivmodES4_PiS5_S5_S5_S5_bbbi --------------------------
	.section	.nv.shared._ZN5flash32prepare_varlen_num_blocks_kernelILi4ELb1EEEviiiPKiS2_S2_S2_S2_S2_iiiiiN7cutlass10FastDivmodES4_PiS5_S5_S5_S5_bbbi,"aw",@nobits
	.sectionflags	@""
	.align	16
.nv.shared._ZN5flash32prepare_varlen_num_blocks_kernelILi4ELb1EEEviiiPKiS2_S2_S2_S2_S2_iiiiiN7cutlass10FastDivmodES4_PiS5_S5_S5_S5_bbbi:
	.zero		2080


//--------------------- .nv.shared._ZN5flash32prepare_varlen_num_blocks_kernelILi2ELb1EEEviiiPKiS2_S2_S2_S2_S2_iiiiiN7cutlass10FastDivmodES4_PiS5_S5_S5_S5_bbbi --------------------------
	.section	.nv.shared._ZN5flash32prepare_varlen_num_blocks_kernelILi2ELb1EEEviiiPKiS2_S2_S2_S2_S2_iiiiiN7cutlass10FastDivmodES4_PiS5_S5_S5_S5_bbbi,"aw",@nobits
	.sectionflags	@""
	.align	16
.nv.shared._ZN5flash32prepare_varlen_num_blocks_kernelILi2ELb1EEEviiiPKiS2_S2_S2_S2_S2_iiiiiN7cutlass10FastDivmodES4_PiS5_S5_S5_S5_bbbi:
	.zero		1056


//--------------------- .nv.shared._ZN5flash32prepare_varlen_num_blocks_kernelILi1ELb1EEEviiiPKiS2_S2_S2_S2_S2_iiiiiN7cutlass10FastDivmodES4_PiS5_S5_S5_S5_bbbi --------------------------
	.section	.nv.shared._ZN5flash32prepare_varlen_num_blocks_kernelILi1ELb1EEEviiiPKiS2_S2_S2_S2_S2_iiiiiN7cutlass10FastDivmodES4_PiS5_S5_S5_S5_bbbi,"aw",@nobits
	.sectionflags	@""
	.align	16
.nv.shared._ZN5flash32prepare_varlen_num_blocks_kernelILi1ELb1EEEviiiPKiS2_S2_S2_S2_S2_iiiiiN7cutlass10FastDivmodES4_PiS5_S5_S5_S5_bbbi:
	.zero		544
